def attn_fwd(
    Q,
    K,
    V,
    Out,
    Lse,
    sm_scale,
    stride_qz,
    stride_qh,
    stride_qm,
    stride_qk,
    stride_kz,
    stride_kh,
    stride_kn,
    stride_kk,
    stride_vz,
    stride_vh,
    stride_vn,
    stride_vk,
    stride_oz,
    stride_oh,
    stride_om,
    stride_ok,
    seqlen_q,
    seqlen_k,
    BLOCK_M: tl.constexpr,
    BLOCK_N: tl.constexpr,
    HEAD_DIM: tl.constexpr,
    CAUSAL: tl.constexpr,
):
    start_m = tl.program_id(0)
    off_hz = tl.program_id(1)
    q_off = off_hz * stride_qh
    k_off = off_hz * stride_kh
    v_off = off_hz * stride_vh
    offs_m = start_m * BLOCK_M + tl.arange(0, BLOCK_M)
    offs_d = tl.arange(0, HEAD_DIM)
    offs_n = tl.arange(0, BLOCK_N)
    q_ptrs = Q + q_off + offs_m[:, None] * stride_qm + offs_d[None, :] * stride_qk
    k_ptrs = K + k_off + offs_d[:, None] * stride_kk + offs_n[None, :] * stride_kn
    v_ptrs = V + v_off + offs_n[:, None] * stride_vn + offs_d[None, :] * stride_vk
    m_i = tl.full([BLOCK_M], float("-inf"), dtype=tl.float32)
    l_i = tl.zeros([BLOCK_M], dtype=tl.float32) + 1.0
    acc = tl.zeros([BLOCK_M, HEAD_DIM], dtype=tl.float32)
    q = tl.load(q_ptrs)
    acc, l_i, m_i = _attn_fwd_inner(
        acc,
        l_i,
        m_i,
        q,
        k_ptrs,
        v_ptrs,
        sm_scale,
        stride_kn,
        stride_vn,
        start_m,
        seqlen_k,
        BLOCK_M,
        BLOCK_N,
        HEAD_DIM,
        CAUSAL,
    )
    acc = acc / l_i[:, None]
    lse = m_i + tl.math.log2(l_i) / 1.4426950408889634
    o_ptrs = (
        Out
        + off_hz * stride_oh
        + offs_m[:, None] * stride_om
        + offs_d[None, :] * stride_ok
    )
    tl.store(o_ptrs, acc.to(Out.dtype.element_ty))
    tl.store(Lse + off_hz * seqlen_q + offs_m, lse)

# config = {"BLOCK_M": 32, "BLOCK_N": 32, "HEAD_DIM": 128, "arch": "sm_90", "causal": true, "dtype": "bf16", "num_stages": 4, "num_warps": 4}
# arch = sm_90


// ===== COMPILED SASS (sm_90a) =====

	.target	sm_90a

	.elftype	@"ET_EXEC"


//--------------------- .note.nv.tkinfo           --------------------------
	.section	.note.nv.tkinfo,"",@"SHT_NOTE"
	.sectionflags	@"SHF_NOTE_NV_TKINFO"
	.tkinfo
        /*0018*/ 	.word	0x00000002
        /*0030*/ 	.string	""
        /*0030*/ 	.string	"ptxas"
        /*0030*/ 	.string	"Cuda compilation tools, release 13.0, V13.0.88"
        /*0030*/ 	.string	"Build cuda_13.0.r13.0/compiler.36424714_0"
        /*0030*/ 	.string	"-v  -suppress-debug-info  -lineinfo  -arch sm_90a "



//--------------------- .note.nv.cuinfo           --------------------------
	.section	.note.nv.cuinfo,"",@"SHT_NOTE"
	.sectionflags	@"SHF_NOTE_NV_CUINFO"
        /*0018*/ 	.short	0x0002
        /*001a*/ 	.short	0x005a
        /*001c*/ 	.short	0x0082
	.zero		2


//--------------------- .nv.info                  --------------------------
	.section	.nv.info,"",@"SHT_CUDA_INFO"
	.align	4


	//----- nvinfo : EIATTR_REGCOUNT
	.align		4
        /*0000*/ 	.byte	0x04, 0x2f
        /*0002*/ 	.short	(.L_2 - .L_1)
	.align		4
.L_1:
        /*0004*/ 	.word	index@(attn_fwd)
        /*0008*/ 	.word	0x000000f7


	//----- nvinfo : EIATTR_FRAME_SIZE
	.align		4
.L_2:
        /*000c*/ 	.byte	0x04, 0x11
        /*000e*/ 	.short	(.L_4 - .L_3)
	.align		4
.L_3:
        /*0010*/ 	.word	index@(attn_fwd)
        /*0014*/ 	.word	0x00000000


	//----- nvinfo : EIATTR_MIN_STACK_SIZE
	.align		4
.L_4:
        /*0018*/ 	.byte	0x04, 0x12
        /*001a*/ 	.short	(.L_6 - .L_5)
	.align		4
.L_5:
        /*001c*/ 	.word	index@(attn_fwd)
        /*0020*/ 	.word	0x00000000
.L_6:


//--------------------- .nv.compat                --------------------------
	.section	.nv.compat,"",@"SHT_CUDA_COMPAT_INFO"
	.align	4
        /*0000*/ 	.byte	0x02, 0x09, 0x01, 0x00, 0x02, 0x02, 0x01, 0x00, 0x02, 0x05, 0x05, 0x00, 0x03, 0x07, 0x01, 0x01
        /*0010*/ 	.byte	0x02, 0x03, 0x00, 0x00, 0x02, 0x06, 0x01, 0x00, 0x04, 0x0b, 0x08, 0x00, 0x00, 0x00, 0x00, 0x00
        /*0020*/ 	.byte	0x00, 0x00, 0x00, 0x00


//--------------------- .nv.info.attn_fwd         --------------------------
	.section	.nv.info.attn_fwd,"",@"SHT_CUDA_INFO"
	.sectionflags	@""
	.align	4


	//----- nvinfo : EIATTR_CUDA_API_VERSION
	.align		4
        /*0000*/ 	.byte	0x04, 0x37
        /*0002*/ 	.short	(.L_8 - .L_7)
.L_7:
        /*0004*/ 	.word	0x00000082


	//----- nvinfo : EIATTR_KPARAM_INFO
	.align		4
.L_8:
        /*0008*/ 	.byte	0x04, 0x17
        /*000a*/ 	.short	(.L_10 - .L_9)
.L_9:
        /*000c*/ 	.word	0x00000000
        /*0010*/ 	.short	0x0019
        /*0012*/ 	.short	0x0080
        /*0014*/ 	.byte	0x00, 0xf4, 0x21, 0x00


	//----- nvinfo : EIATTR_KPARAM_INFO
	.align		4
.L_10:
        /*0018*/ 	.byte	0x04, 0x17
        /*001a*/ 	.short	(.L_12 - .L_11)
.L_11:
        /*001c*/ 	.word	0x00000000
        /*0020*/ 	.short	0x0018
        /*0022*/ 	.short	0x0078
        /*0024*/ 	.byte	0x00, 0xf4, 0x21, 0x00


	//----- nvinfo : EIATTR_KPARAM_INFO
	.align		4
.L_12:
        /*0028*/ 	.byte	0x04, 0x17
        /*002a*/ 	.short	(.L_14 - .L_13)
.L_13:
        /*002c*/ 	.word	0x00000000
        /*0030*/ 	.short	0x0017
        /*0032*/ 	.short	0x0070
        /*0034*/ 	.byte	0x00, 0xf0, 0x11, 0x00


	//----- nvinfo : EIATTR_KPARAM_INFO
	.align		4
.L_14:
        /*0038*/ 	.byte	0x04, 0x17
        /*003a*/ 	.short	(.L_16 - .L_15)
.L_15:
        /*003c*/ 	.word	0x00000000
        /*0040*/ 	.short	0x0016
        /*0042*/ 	.short	0x006c
        /*0044*/ 	.byte	0x00, 0xf0, 0x11, 0x00


	//----- nvinfo : EIATTR_KPARAM_INFO
	.align		4
.L_16:
        /*0048*/ 	.byte	0x04, 0x17
        /*004a*/ 	.short	(.L_18 - .L_17)
.L_17:
        /*004c*/ 	.word	0x00000000
        /*0050*/ 	.short	0x0015
        /*0052*/ 	.short	0x0068
        /*0054*/ 	.byte	0x00, 0xf0, 0x11, 0x00


	//----- nvinfo : EIATTR_KPARAM_INFO
	.align		4
.L_18:
        /*0058*/ 	.byte	0x04, 0x17
        /*005a*/ 	.short	(.L_20 - .L_19)
.L_19:
        /*005c*/ 	.word	0x00000000
        /*0060*/ 	.short	0x0014
        /*0062*/ 	.short	0x0064
        /*0064*/ 	.byte	0x00, 0xf0, 0x11, 0x00


	//----- nvinfo : EIATTR_KPARAM_INFO
	.align		4
.L_20:
        /*0068*/ 	.byte	0x04, 0x17
        /*006a*/ 	.short	(.L_22 - .L_21)
.L_21:
        /*006c*/ 	.word	0x00000000
        /*0070*/ 	.short	0x0013
        /*0072*/ 	.short	0x0060
        /*0074*/ 	.byte	0x00, 0xf0, 0x11, 0x00


	//----- nvinfo : EIATTR_KPARAM_INFO
	.align		4
.L_22:
        /*0078*/ 	.byte	0x04, 0x17
        /*007a*/ 	.short	(.L_24 - .L_23)
.L_23:
        /*007c*/ 	.word	0x00000000
        /*0080*/ 	.short	0x0012
        /*0082*/ 	.short	0x005c
        /*0084*/ 	.byte	0x00, 0xf0, 0x11, 0x00


	//----- nvinfo : EIATTR_KPARAM_INFO
	.align		4
.L_24:
        /*0088*/ 	.byte	0x04, 0x17
        /*008a*/ 	.short	(.L_26 - .L_25)
.L_25:
        /*008c*/ 	.word	0x00000000
        /*0090*/ 	.short	0x0011
        /*0092*/ 	.short	0x0058
        /*0094*/ 	.byte	0x00, 0xf0, 0x11, 0x00


	//----- nvinfo : EIATTR_KPARAM_INFO
	.align		4
.L_26:
        /*0098*/ 	.byte	0x04, 0x17
        /*009a*/ 	.short	(.L_28 - .L_27)
.L_27:
        /*009c*/ 	.word	0x00000000
        /*00a0*/ 	.short	0x0010
        /*00a2*/ 	.short	0x0054
        /*00a4*/ 	.byte	0x00, 0xf0, 0x11, 0x00


	//----- nvinfo : EIATTR_KPARAM_INFO
	.align		4
.L_28:
        /*00a8*/ 	.byte	0x04, 0x17
        /*00aa*/ 	.short	(.L_30 - .L_29)
.L_29:
        /*00ac*/ 	.word	0x00000000
        /*00b0*/ 	.short	0x000f
        /*00b2*/ 	.short	0x0050
        /*00b4*/ 	.byte	0x00, 0xf0, 0x11, 0x00


	//----- nvinfo : EIATTR_KPARAM_INFO
	.align		4
.L_30:
        /*00b8*/ 	.byte	0x04, 0x17
        /*00ba*/ 	.short	(.L_32 - .L_31)
.L_31:
        /*00bc*/ 	.word	0x00000000
        /*00c0*/ 	.short	0x000e
        /*00c2*/ 	.short	0x004c
        /*00c4*/ 	.byte	0x00, 0xf0, 0x11, 0x00


	//----- nvinfo : EIATTR_KPARAM_INFO
	.align		4
.L_32:
        /*00c8*/ 	.byte	0x04, 0x17
        /*00ca*/ 	.short	(.L_34 - .L_33)
.L_33:
        /*00cc*/ 	.word	0x00000000
        /*00d0*/ 	.short	0x000d
        /*00d2*/ 	.short	0x0048
        /*00d4*/ 	.byte	0x00, 0xf0, 0x11, 0x00


	//----- nvinfo : EIATTR_KPARAM_INFO
	.align		4
.L_34:
        /*00d8*/ 	.byte	0x04, 0x17
        /*00da*/ 	.short	(.L_36 - .L_35)
.L_35:
        /*00dc*/ 	.word	0x00000000
        /*00e0*/ 	.short	0x000c
        /*00e2*/ 	.short	0x0044
        /*00e4*/ 	.byte	0x00, 0xf0, 0x11, 0x00


	//----- nvinfo : EIATTR_KPARAM_INFO
	.align		4
.L_36:
        /*00e8*/ 	.byte	0x04, 0x17
        /*00ea*/ 	.short	(.L_38 - .L_37)
.L_37:
        /*00ec*/ 	.word	0x00000000
        /*00f0*/ 	.short	0x000b
        /*00f2*/ 	.short	0x0040
        /*00f4*/ 	.byte	0x00, 0xf0, 0x11, 0x00


	//----- nvinfo : EIATTR_KPARAM_INFO
	.align		4
.L_38:
        /*00f8*/ 	.byte	0x04, 0x17
        /*00fa*/ 	.short	(.L_40 - .L_39)
.L_39:
        /*00fc*/ 	.word	0x00000000
        /*0100*/ 	.short	0x000a
        /*0102*/ 	.short	0x003c
        /*0104*/ 	.byte	0x00, 0xf0, 0x11, 0x00


	//----- nvinfo : EIATTR_KPARAM_INFO
	.align		4
.L_40:
        /*0108*/ 	.byte	0x04, 0x17
        /*010a*/ 	.short	(.L_42 - .L_41)
.L_41:
        /*010c*/ 	.word	0x00000000
        /*0110*/ 	.short	0x0009
        /*0112*/ 	.short	0x0038
        /*0114*/ 	.byte	0x00, 0xf0, 0x11, 0x00


	//----- nvinfo : EIATTR_KPARAM_INFO
	.align		4
.L_42:
        /*0118*/ 	.byte	0x04, 0x17
        /*011a*/ 	.short	(.L_44 - .L_43)
.L_43:
        /*011c*/ 	.word	0x00000000
        /*0120*/ 	.short	0x0008
        /*0122*/ 	.short	0x0034
        /*0124*/ 	.byte	0x00, 0xf0, 0x11, 0x00


	//----- nvinfo : EIATTR_KPARAM_INFO
	.align		4
.L_44:
        /*0128*/ 	.byte	0x04, 0x17
        /*012a*/ 	.short	(.L_46 - .L_45)
.L_45:
        /*012c*/ 	.word	0x00000000
        /*0130*/ 	.short	0x0007
        /*0132*/ 	.short	0x0030
        /*0134*/ 	.byte	0x00, 0xf0, 0x11, 0x00


	//----- nvinfo : EIATTR_KPARAM_INFO
	.align		4
.L_46:
        /*0138*/ 	.byte	0x04, 0x17
        /*013a*/ 	.short	(.L_48 - .L_47)
.L_47:
        /*013c*/ 	.word	0x00000000
        /*0140*/ 	.short	0x0006
        /*0142*/ 	.short	0x002c
        /*0144*/ 	.byte	0x00, 0xf0, 0x11, 0x00


	//----- nvinfo : EIATTR_KPARAM_INFO
	.align		4
.L_48:
        /*0148*/ 	.byte	0x04, 0x17
        /*014a*/ 	.short	(.L_50 - .L_49)
.L_49:
        /*014c*/ 	.word	0x00000000
        /*0150*/ 	.short	0x0005
        /*0152*/ 	.short	0x0028
        /*0154*/ 	.byte	0x00, 0xf0, 0x11, 0x00


	//----- nvinfo : EIATTR_KPARAM_INFO
	.align		4
.L_50:
        /*0158*/ 	.byte	0x04, 0x17
        /*015a*/ 	.short	(.L_52 - .L_51)
.L_51:
        /*015c*/ 	.word	0x00000000
        /*0160*/ 	.short	0x0004
        /*0162*/ 	.short	0x0020
        /*0164*/ 	.byte	0x00, 0xf4, 0x21, 0x00


	//----- nvinfo : EIATTR_KPARAM_INFO
	.align		4
.L_52:
        /*0168*/ 	.byte	0x04, 0x17
        /*016a*/ 	.short	(.L_54 - .L_53)
.L_53:
        /*016c*/ 	.word	0x00000000
        /*0170*/ 	.short	0x0003
        /*0172*/ 	.short	0x0018
        /*0174*/ 	.byte	0x00, 0xf4, 0x21, 0x00


	//----- nvinfo : EIATTR_KPARAM_INFO
	.align		4
.L_54:
        /*0178*/ 	.byte	0x04, 0x17
        /*017a*/ 	.short	(.L_56 - .L_55)
.L_55:
        /*017c*/ 	.word	0x00000000
        /*0180*/ 	.short	0x0002
        /*0182*/ 	.short	0x0010
        /*0184*/ 	.byte	0x00, 0xf4, 0x21, 0x00


	//----- nvinfo : EIATTR_KPARAM_INFO
	.align		4
.L_56:
        /*0188*/ 	.byte	0x04, 0x17
        /*018a*/ 	.short	(.L_58 - .L_57)
.L_57:
        /*018c*/ 	.word	0x00000000
        /*0190*/ 	.short	0x0001
        /*0192*/ 	.short	0x0008
        /*0194*/ 	.byte	0x00, 0xf4, 0x21, 0x00


	//----- nvinfo : EIATTR_KPARAM_INFO
	.align		4
.L_58:
        /*0198*/ 	.byte	0x04, 0x17
        /*019a*/ 	.short	(.L_60 - .L_59)
.L_59:
        /*019c*/ 	.word	0x00000000
        /*01a0*/ 	.short	0x0000
        /*01a2*/ 	.short	0x0000
        /*01a4*/ 	.byte	0x00, 0xf4, 0x21, 0x00


	//----- nvinfo : EIATTR_SPARSE_MMA_MASK
	.align		4
.L_60:
        /*01a8*/ 	.byte	0x03, 0x50
        /*01aa*/ 	.short	0x0000


	//----- nvinfo : EIATTR_MAXREG_COUNT
	.align		4
        /*01ac*/ 	.byte	0x03, 0x1b
        /*01ae*/ 	.short	0x00ff


	//----- nvinfo : EIATTR_NUM_BARRIERS
	.align		4
        /*01b0*/ 	.byte	0x02, 0x4c
        /*01b2*/ 	.byte	0x01
	.zero		1


	//----- nvinfo : EIATTR_MERCURY_ISA_VERSION
	.align		4
        /*01b4*/ 	.byte	0x03, 0x5f
        /*01b6*/ 	.short	0x0101


	//----- nvinfo : EIATTR_COOP_GROUP_MASK_REGIDS
	.align		4
        /*01b8*/ 	.byte	0x04, 0x29
        /*01ba*/ 	.short	(.L_62 - .L_61)


	//   ....[0]....
.L_61:
        /*01bc*/ 	.word	0xffffffff


	//   ....[1]....
        /*01c0*/ 	.word	0xffffffff


	//   ....[2]....
        /*01c4*/ 	.word	0xffffffff


	//   ....[3]....
        /*01c8*/ 	.word	0xffffffff


	//   ....[4]....
        /*01cc*/ 	.word	0xffffffff


	//   ....[5]....
        /*01d0*/ 	.word	0xffffffff


	//   ....[6]....
        /*01d4*/ 	.word	0xffffffff


	//   ....[7]....
        /*01d8*/ 	.word	0xffffffff


	//   ....[8]....
        /*01dc*/ 	.word	0xffffffff


	//   ....[9]....
        /*01e0*/ 	.word	0xffffffff


	//   ....[10]....
        /*01e4*/ 	.word	0xffffffff


	//   ....[11]....
        /*01e8*/ 	.word	0xffffffff


	//   ....[12]....
        /*01ec*/ 	.word	0xffffffff


	//   ....[13]....
        /*01f0*/ 	.word	0xffffffff


	//   ....[14]....
        /*01f4*/ 	.word	0xffffffff


	//   ....[15]....
        /*01f8*/ 	.word	0xffffffff


	//   ....[16]....
        /*01fc*/ 	.word	0xffffffff


	//   ....[17]....
        /*0200*/ 	.word	0xffffffff


	//   ....[18]....
        /*0204*/ 	.word	0xffffffff


	//   ....[19]....
        /*0208*/ 	.word	0xffffffff


	//----- nvinfo : EIATTR_COOP_GROUP_INSTR_OFFSETS
	.align		4
.L_62:
        /*020c*/ 	.byte	0x04, 0x28
        /*020e*/ 	.short	(.L_64 - .L_63)


	//   ....[0]....
.L_63:
        /*0210*/ 	.word	0x00002c00


	//   ....[1]....
        /*0214*/ 	.word	0x00002c10


	//   ....[2]....
        /*0218*/ 	.word	0x00002c20


	//   ....[3]....
        /*021c*/ 	.word	0x00002c30


	//   ....[4]....
        /*0220*/ 	.word	0x00002c70


	//   ....[5]....
        /*0224*/ 	.word	0x00002c90


	//   ....[6]....
        /*0228*/ 	.word	0x00002ca0


	//   ....[7]....
        /*022c*/ 	.word	0x00002cb0


	//   ....[8]....
        /*0230*/ 	.word	0x00002e60


	//   ....[9]....
        /*0234*/ 	.word	0x00002e80


	//   ....[10]....
        /*0238*/ 	.word	0x000030f0


	//   ....[11]....
        /*023c*/ 	.word	0x00003100


	//   ....[12]....
        /*0240*/ 	.word	0x00003120


	//   ....[13]....
        /*0244*/ 	.word	0x00003130


	//   ....[14]....
        /*0248*/ 	.word	0x00003160


	//   ....[15]....
        /*024c*/ 	.word	0x00003190


	//   ....[16]....
        /*0250*/ 	.word	0x000031a0


	//   ....[17]....
        /*0254*/ 	.word	0x000031b0


	//   ....[18]....
        /*0258*/ 	.word	0x00003270


	//   ....[19]....
        /*025c*/ 	.word	0x00003290


	//----- nvinfo : EIATTR_EXIT_INSTR_OFFSETS
	.align		4
.L_64:
        /*0260*/ 	.byte	0x04, 0x1c
        /*0262*/ 	.short	(.L_66 - .L_65)


	//   ....[0]....
.L_65:
        /*0264*/ 	.word	0x00005c40


	//   ....[1]....
        /*0268*/ 	.word	0x00005c70


	//----- nvinfo : EIATTR_REQNTID
	.align		4
.L_66:
        /*026c*/ 	.byte	0x04, 0x10
        /*026e*/ 	.short	(.L_68 - .L_67)
.L_67:
        /*0270*/ 	.word	0x00000080
        /*0274*/ 	.word	0x00000001
        /*0278*/ 	.word	0x00000001


	//----- nvinfo : EIATTR_CBANK_PARAM_SIZE
	.align		4
.L_68:
        /*027c*/ 	.byte	0x03, 0x19
        /*027e*/ 	.short	0x0088


	//----- nvinfo : EIATTR_PARAM_CBANK
	.align		4
        /*0280*/ 	.byte	0x04, 0x0a
        /*0282*/ 	.short	(.L_70 - .L_69)
	.align		4
.L_69:
        /*0284*/ 	.word	index@(.nv.constant0.attn_fwd)
        /*0288*/ 	.short	0x0210
        /*028a*/ 	.short	0x0088


	//----- nvinfo : EIATTR_SW_WAR
	.align		4
.L_70:
        /*028c*/ 	.byte	0x04, 0x36
        /*028e*/ 	.short	(.L_72 - .L_71)
.L_71:
        /*0290*/ 	.word	0x00000008
.L_72:


//--------------------- .nv.callgraph             --------------------------
	.section	.nv.callgraph,"",@"SHT_CUDA_CALLGRAPH"
	.align	4
	.sectionentsize	8
	.align		4
        /*0000*/ 	.word	0x00000000
	.align		4
        /*0004*/ 	.word	0xffffffff
	.align		4
        /*0008*/ 	.word	0x00000000
	.align		4
        /*000c*/ 	.word	0xfffffffe
	.align		4
        /*0010*/ 	.word	0x00000000
	.align		4
        /*0014*/ 	.word	0xfffffffd
	.align		4
        /*0018*/ 	.word	0x00000000
	.align		4
        /*001c*/ 	.word	0xfffffffc


//--------------------- .nv.constant4             --------------------------
	.section	.nv.constant4,"a",@progbits
	.align	8
	.align		8
.nv.constant4:
        /*0000*/ 	.dword	_$_str


//--------------------- .text.attn_fwd            --------------------------
	.section	.text.attn_fwd,"ax",@progbits
	.align	128
        .global         attn_fwd
        .type           attn_fwd,@function
        .size           attn_fwd,(.L_x_3 - attn_fwd)
        .other          attn_fwd,@"STO_CUDA_ENTRY STV_DEFAULT"
attn_fwd:
.text.attn_fwd:
[----:B------:R-:W-:Y:S01]  /*0000*/  LDC R1, c[0x0][0x28] ;  /* 0x00000a00ff017b82 */ /* 0x000fe20000000800 */
[----:B------:R-:W0:Y:S07]  /*0010*/  S2R R19, SR_CTAID.X ;  /* 0x0000000000137919 */ /* 0x000e2e0000002500 */
[----:B------:R-:W1:Y:S01]  /*0020*/  S2UR UR7, SR_CTAID.Y ;  /* 0x00000000000779c3 */ /* 0x000e620000002600 */
[----:B------:R-:W-:Y:S01]  /*0030*/  ULDC.64 UR4, c[0x0][0x240] ;  /* 0x0000900000047ab9 */ /* 0x000fe20000000a00 */
[----:B------:R-:W-:Y:S01]  /*0040*/  ULDC.64 UR10, c[0x0][0x208] ;  /* 0x00008200000a7ab9 */ /* 0x000fe20000000a00 */
[----:B------:R-:W2:Y:S05]  /*0050*/  S2R R0, SR_TID.X ;  /* 0x0000000000007919 */ /* 0x000eaa0000002100 */
[----:B------:R-:W3:Y:S08]  /*0060*/  LDC R54, c[0x0][0x248] ;  /* 0x00009200ff367b82 */ /* 0x000ef00000000800 */
[----:B------:R-:W4:Y:S01]  /*0070*/  LDC.64 R50, c[0x0][0x210] ;  /* 0x00008400ff327b82 */ /* 0x000f220000000a00 */
[----:B-1----:R-:W-:-:S04]  /*0080*/  UIMAD UR4, UR7, UR4, URZ ;  /* 0x00000004070472a4 */ /* 0x002fc8000f8e023f */
[----:B------:R-:W-:Y:S01]  /*0090*/  USHF.L.U32 UR6, UR4, 0x1, URZ ;  /* 0x0000000104067899 */ /* 0x000fe2000800063f */
[----:B0-----:R-:W-:Y:S01]  /*00a0*/  IMAD.SHL.U32 R19, R19, 0x20, RZ ;  /* 0x0000002013137824 */ /* 0x001fe200078e00ff */
[----:B--2---:R-:W-:-:S04]  /*00b0*/  SHF.R.U32.HI R20, RZ, 0x5, R0 ;  /* 0x00000005ff147819 */ /* 0x004fc80000011600 */
[----:B------:R-:W-:Y:S02]  /*00c0*/  LOP3.LUT R2, R19, 0x1f, R0, 0xf8, !PT ;  /* 0x0000001f13027812 */ /* 0x000fe400078ef800 */
[----:B------:R-:W-:-:S03]  /*00d0*/  SGXT.U32 R20, R20, 0x2 ;  /* 0x000000021414781a */ /* 0x000fc60000000000 */
[----:B------:R-:W-:Y:S01]  /*00e0*/  IMAD R3, R2, UR5, RZ ;  /* 0x0000000502037c24 */ /* 0x000fe2000f8e02ff */
[----:B------:R-:W-:Y:S01]  /*00f0*/  UIMAD.WIDE UR4, UR4, 0x2, URZ ;  /* 0x00000002040478a5 */ /* 0x000fe2000f8e023f */
[----:B---3--:R-:W-:Y:S02]  /*0100*/  IMAD R6, R20, R54, RZ ;  /* 0x0000003614067224 */ /* 0x008fe400078e02ff */
[C---:B------:R-:W-:Y:S02]  /*0110*/  IMAD.SHL.U32 R5, R3.reuse, 0x2, RZ ;  /* 0x0000000203057824 */ /* 0x040fe400078e00ff */
[----:B------:R-:W-:-:S03]  /*0120*/  IMAD.HI R4, R3, 0x2, RZ ;  /* 0x0000000203047827 */ /* 0x000fc600078e02ff */
[----:B----4-:R-:W-:Y:S01]  /*0130*/  IADD3 R50, P0, P1, R5, UR6, R50 ;  /* 0x0000000605327c10 */ /* 0x010fe2000f91e032 */
[----:B------:R-:W-:-:S03]  /*0140*/  IMAD R3, R54, 0x4, R6 ;  /* 0x0000000436037824 */ /* 0x000fc600078e0206 */
[----:B------:R-:W-:Y:S01]  /*0150*/  IADD3.X R52, R4, UR5, R51, P0, P1 ;  /* 0x0000000504347c10 */ /* 0x000fe200087e2433 */
[----:B------:R-:W-:Y:S01]  /*0160*/  IMAD R7, R54, 0x4, R3 ;  /* 0x0000000436077824 */ /* 0x000fe200078e0203 */
[----:B------:R-:W-:-:S03]  /*0170*/  LEA R4, P0, R6, R50, 0x1 ;  /* 0x0000003206047211 */ /* 0x000fc600078008ff */
[----:B------:R-:W-:Y:S01]  /*0180*/  IMAD R11, R54, 0x4, R7 ;  /* 0x00000004360b7824 */ /* 0x000fe200078e0207 */
[----:B------:R-:W-:Y:S02]  /*0190*/  LEA R8, P1, R7, R50, 0x1 ;  /* 0x0000003207087211 */ /* 0x000fe400078208ff */
[----:B------:R-:W-:Y:S02]  /*01a0*/  LEA.HI.X.SX32 R5, R6, R52, 0x1, P0 ;  /* 0x0000003406057211 */ /* 0x000fe400000f0eff */
[----:B------:R-:W-:Y:S02]  /*01b0*/  LEA R6, P0, R3, R50, 0x1 ;  /* 0x0000003203067211 */ /* 0x000fe400078008ff */
[-C--:B------:R-:W-:Y:S01]  /*01c0*/  LEA.HI.X.SX32 R9, R7, R52.reuse, 0x1, P1 ;  /* 0x0000003407097211 */ /* 0x080fe200008f0eff */
[----:B------:R0:W2:Y:S01]  /*01d0*/  LDG.E.U16 R24, desc[UR10][R4.64] ;  /* 0x0000000a04187981 */ /* 0x0000a2000c1e1500 */
[----:B------:R-:W-:Y:S01]  /*01e0*/  LEA.HI.X.SX32 R7, R3, R52, 0x1, P0 ;  /* 0x0000003403077211 */ /* 0x000fe200000f0eff */
[----:B------:R-:W-:Y:S01]  /*01f0*/  IMAD R3, R54, 0x4, R11 ;  /* 0x0000000436037824 */ /* 0x000fe200078e020b */
[C---:B------:R-:W-:Y:S01]  /*0200*/  LEA R10, P0, R11.reuse, R50, 0x1 ;  /* 0x000000320b0a7211 */ /* 0x040fe200078008ff */
[----:B------:R1:W3:Y:S03]  /*0210*/  LDG.E.U16 R26, desc[UR10][R8.64] ;  /* 0x0000000a081a7981 */ /* 0x0002e6000c1e1500 */
[----:B------:R-:W-:Y:S01]  /*0220*/  LEA.HI.X.SX32 R11, R11, R52, 0x1, P0 ;  /* 0x000000340b0b7211 */ /* 0x000fe200000f0eff */
[----:B------:R-:W4:Y:S01]  /*0230*/  LDG.E.U16 R25, desc[UR10][R6.64] ;  /* 0x0000000a06197981 */ /* 0x000f22000c1e1500 */
[----:B------:R-:W-:-:S02]  /*0240*/  LEA R12, P0, R3, R50, 0x1 ;  /* 0x00000032030c7211 */ /* 0x000fc400078008ff */
[----:B------:R-:W-:Y:S01]  /*0250*/  LEA R15, R54, R3, 0x2 ;  /* 0x00000003360f7211 */ /* 0x000fe200078e10ff */
[----:B------:R5:W4:Y:S01]  /*0260*/  LDG.E.U16 R27, desc[UR10][R10.64] ;  /* 0x0000000a0a1b7981 */ /* 0x000b22000c1e1500 */
[----:B------:R-:W-:-:S03]  /*0270*/  LEA.HI.X.SX32 R13, R3, R52, 0x1, P0 ;  /* 0x00000034030d7211 */ /* 0x000fc600000f0eff */
[C---:B------:R-:W-:Y:S01]  /*0280*/  IMAD R3, R54.reuse, 0x4, R15 ;  /* 0x0000000436037824 */ /* 0x040fe200078e020f */
[-C--:B0-----:R-:W-:Y:S01]  /*0290*/  LEA R4, P0, R15, R50.reuse, 0x1 ;  /* 0x000000320f047211 */ /* 0x081fe200078008ff */
[----:B------:R0:W4:Y:S02]  /*02a0*/  LDG.E.U16 R28, desc[UR10][R12.64] ;  /* 0x0000000a0c1c7981 */ /* 0x000124000c1e1500 */
[C---:B------:R-:W-:Y:S01]  /*02b0*/  IMAD R16, R54.reuse, 0x4, R3 ;  /* 0x0000000436107824 */ /* 0x040fe200078e0203 */
[----:B------:R-:W-:Y:S02]  /*02c0*/  LEA R14, P1, R3, R50, 0x1 ;  /* 0x00000032030e7211 */ /* 0x000fe400078208ff */
[-C--:B------:R-:W-:Y:S02]  /*02d0*/  LEA.HI.X.SX32 R5, R15, R52.reuse, 0x1, P0 ;  /* 0x000000340f057211 */ /* 0x080fe400000f0eff */
[----:B------:R-:W-:Y:S01]  /*02e0*/  LEA.HI.X.SX32 R15, R3, R52, 0x1, P1 ;  /* 0x00000034030f7211 */ /* 0x000fe200008f0eff */
[----:B------:R-:W-:Y:S01]  /*02f0*/  IMAD R3, R54, 0x4, R16 ;  /* 0x0000000436037824 */ /* 0x000fe200078e0210 */
[C---:B-1----:R-:W-:Y:S01]  /*0300*/  LEA R8, P0, R16.reuse, R50, 0x1 ;  /* 0x0000003210087211 */ /* 0x042fe200078008ff */
[----:B------:R1:W4:Y:S03]  /*0310*/  LDG.E.U16 R29, desc[UR10][R4.64] ;  /* 0x0000000a041d7981 */ /* 0x000326000c1e1500 */
[----:B------:R-:W-:Y:S01]  /*0320*/  LEA.HI.X.SX32 R9, R16, R52, 0x1, P0 ;  /* 0x0000003410097211 */ /* 0x000fe200000f0eff */
[C---:B-----5:R-:W-:Y:S01]  /*0330*/  IMAD R11, R54.reuse, 0x4, R3 ;  /* 0x00000004360b7824 */ /* 0x060fe200078e0203 */
[C---:B------:R-:W-:Y:S01]  /*0340*/  LEA R6, P0, R3.reuse, R50, 0x1 ;  /* 0x0000003203067211 */ /* 0x040fe200078008ff */
[----:B------:R-:W5:Y:S03]  /*0350*/  LDG.E.U16 R30, desc[UR10][R14.64] ;  /* 0x0000000a0e1e7981 */ /* 0x000f66000c1e1500 */
[----:B------:R-:W-:Y:S01]  /*0360*/  LEA.HI.X.SX32 R7, R3, R52, 0x1, P0 ;  /* 0x0000003403077211 */ /* 0x000fe200000f0eff */
[C---:B------:R-:W-:Y:S01]  /*0370*/  IMAD R3, R54.reuse, 0x4, R11 ;  /* 0x0000000436037824 */ /* 0x040fe200078e020b */
[-C--:B------:R-:W-:Y:S01]  /*0380*/  LEA R10, P0, R11, R50.reuse, 0x1 ;  /* 0x000000320b0a7211 */ /* 0x080fe200078008ff */
[----:B------:R1:W5:Y:S02]  /*0390*/  LDG.E.U16 R31, desc[UR10][R8.64] ;  /* 0x0000000a081f7981 */ /* 0x000364000c1e1500 */
[----:B------:R-:W-:Y:S01]  /*03a0*/  IMAD R16, R54, 0x4, R3 ;  /* 0x0000000436107824 */ /* 0x000fe200078e0203 */
[----:B0-----:R-:W-:Y:S01]  /*03b0*/  LEA R12, P1, R3, R50, 0x1 ;  /* 0x00000032030c7211 */ /* 0x001fe200078208ff */
[----:B------:R0:W5:Y:S01]  /*03c0*/  LDG.E.U16 R32, desc[UR10][R6.64] ;  /* 0x0000000a06207981 */ /* 0x000162000c1e1500 */
[----:B------:R-:W-:-:S02]  /*03d0*/  LEA.HI.X.SX32 R11, R11, R52, 0x1, P0 ;  /* 0x000000340b0b7211 */ /* 0x000fc400000f0eff */
[----:B------:R-:W-:Y:S02]  /*03e0*/  LEA.HI.X.SX32 R13, R3, R52, 0x1, P1 ;  /* 0x00000034030d7211 */ /* 0x000fe400008f0eff */
[----:B-1----:R-:W-:Y:S01]  /*03f0*/  LEA R4, P0, R16, R50, 0x1 ;  /* 0x0000003210047211 */ /* 0x002fe200078008ff */
[----:B------:R1:W5:Y:S01]  /*0400*/  LDG.E.U16 R33, desc[UR10][R10.64] ;  /* 0x0000000a0a217981 */ /* 0x000362000c1e1500 */
[----:B------:R-:W-:Y:S02]  /*0410*/  LEA R3, R54, R16, 0x2 ;  /* 0x0000001036037211 */ /* 0x000fe400078e10ff */
[----:B------:R-:W-:Y:S01]  /*0420*/  LEA.HI.X.SX32 R5, R16, R52, 0x1, P0 ;  /* 0x0000003410057211 */ /* 0x000fe200000f0eff */
[----:B------:R1:W5:Y:S01]  /*0430*/  LDG.E.U16 R34, desc[UR10][R12.64] ;  /* 0x0000000a0c227981 */ /* 0x000362000c1e1500 */
[C---:B------:R-:W-:Y:S01]  /*0440*/  LEA R8, P0, R3.reuse, R50, 0x1 ;  /* 0x0000003203087211 */ /* 0x040fe200078008ff */
[C---:B------:R-:W-:Y:S02]  /*0450*/  IMAD R15, R54.reuse, 0x4, R3 ;  /* 0x00000004360f7824 */ /* 0x040fe400078e0203 */
[----:B------:R1:W5:Y:S01]  /*0460*/  LDG.E.U16 R35, desc[UR10][R4.64] ;  /* 0x0000000a04237981 */ /* 0x000362000c1e1500 */
[----:B------:R-:W-:Y:S01]  /*0470*/  LEA.HI.X.SX32 R9, R3, R52, 0x1, P0 ;  /* 0x0000003403097211 */ /* 0x000fe200000f0eff */
[----:B------:R-:W-:Y:S01]  /*0480*/  IMAD R3, R54, 0x4, R15 ;  /* 0x0000000436037824 */ /* 0x000fe200078e020f */
[----:B0-----:R-:W-:-:S03]  /*0490*/  LEA R6, P0, R15, R50, 0x1 ;  /* 0x000000320f067211 */ /* 0x001fc600078008ff */
[C---:B------:R-:W-:Y:S01]  /*04a0*/  IMAD R16, R54.reuse, 0x4, R3 ;  /* 0x0000000436107824 */ /* 0x040fe200078e0203 */
[----:B------:R-:W-:Y:S01]  /*04b0*/  LEA R14, P1, R3, R50, 0x1 ;  /* 0x00000032030e7211 */ /* 0x000fe200078208ff */
[----:B------:R0:W5:Y:S01]  /*04c0*/  LDG.E.U16 R36, desc[UR10][R8.64] ;  /* 0x0000000a08247981 */ /* 0x000162000c1e1500 */
[-C--:B------:R-:W-:Y:S02]  /*04d0*/  LEA.HI.X.SX32 R7, R15, R52.reuse, 0x1, P0 ;  /* 0x000000340f077211 */ /* 0x080fe400000f0eff */
[----:B------:R-:W-:Y:S01]  /*04e0*/  LEA.HI.X.SX32 R15, R3, R52, 0x1, P1 ;  /* 0x00000034030f7211 */ /* 0x000fe200008f0eff */
[----:B------:R-:W-:Y:S01]  /*04f0*/  IMAD R3, R54, 0x4, R16 ;  /* 0x0000000436037824 */ /* 0x000fe200078e0210 */
[----:B-1----:R-:W-:Y:S01]  /*0500*/  LEA R10, P0, R16, R50, 0x1 ;  /* 0x00000032100a7211 */ /* 0x002fe200078008ff */
[----:B------:R1:W5:Y:S02]  /*0510*/  LDG.E.U16 R37, desc[UR10][R6.64] ;  /* 0x0000000a06257981 */ /* 0x000364000c1e1500 */
[----:B------:R-:W-:Y:S01]  /*0520*/  IMAD R12, R54, 0x4, R3 ;  /* 0x00000004360c7824 */ /* 0x000fe200078e0203 */
[----:B------:R-:W-:Y:S01]  /*0530*/  LEA.HI.X.SX32 R11, R16, R52, 0x1, P0 ;  /* 0x00000034100b7211 */ /* 0x000fe200000f0eff */
[----:B------:R1:W5:Y:S01]  /*0540*/  LDG.E.U16 R38, desc[UR10][R14.64] ;  /* 0x0000000a0e267981 */ /* 0x000362000c1e1500 */
[----:B------:R-:W-:Y:S01]  /*0550*/  LEA R4, P0, R3, R50, 0x1 ;  /* 0x0000003203047211 */ /* 0x000fe200078008ff */
[----:B------:R-:W-:-:S02]  /*0560*/  IMAD R13, R54, 0x4, R12 ;  /* 0x00000004360d7824 */ /* 0x000fc400078e020c */
[----:B------:R1:W5:Y:S01]  /*0570*/  LDG.E.U16 R39, desc[UR10][R10.64] ;  /* 0x0000000a0a277981 */ /* 0x000362000c1e1500 */
[----:B------:R-:W-:Y:S02]  /*0580*/  LEA.HI.X.SX32 R5, R3, R52, 0x1, P0 ;  /* 0x0000003403057211 */ /* 0x000fe400000f0eff */
[----:B------:R-:W-:Y:S02]  /*0590*/  LEA R3, R54, R13, 0x2 ;  /* 0x0000000d36037211 */ /* 0x000fe400078e10ff */
[-C--:B0-----:R-:W-:Y:S01]  /*05a0*/  LEA R8, P0, R12, R50.reuse, 0x1 ;  /* 0x000000320c087211 */ /* 0x081fe200078008ff */
[----:B------:R0:W5:Y:S02]  /*05b0*/  LDG.E.U16 R40, desc[UR10][R4.64] ;  /* 0x0000000a04287981 */ /* 0x000164000c1e1500 */
[----:B------:R-:W-:Y:S01]  /*05c0*/  IMAD R16, R54, 0x4, R3 ;  /* 0x0000000436107824 */ /* 0x000fe200078e0203 */
[----:B-1----:R-:W-:Y:S02]  /*05d0*/  LEA R6, P1, R13, R50, 0x1 ;  /* 0x000000320d067211 */ /* 0x002fe400078208ff */
[----:B------:R-:W-:Y:S01]  /*05e0*/  LEA.HI.X.SX32 R9, R12, R52, 0x1, P0 ;  /* 0x000000340c097211 */ /* 0x000fe200000f0eff */
[----:B------:R-:W-:Y:S01]  /*05f0*/  IMAD R17, R54, 0x4, R16 ;  /* 0x0000000436117824 */ /* 0x000fe200078e0210 */
[----:B------:R-:W-:-:S02]  /*0600*/  LEA R12, P0, R3, R50, 0x1 ;  /* 0x00000032030c7211 */ /* 0x000fc400078008ff */
[-C--:B------:R-:W-:Y:S01]  /*0610*/  LEA.HI.X.SX32 R7, R13, R52.reuse, 0x1, P1 ;  /* 0x000000340d077211 */ /* 0x080fe200008f0eff */
[----:B------:R-:W-:Y:S01]  /*0620*/  IMAD R15, R54, 0x4, R17 ;  /* 0x00000004360f7824 */ /* 0x000fe200078e0211 */
[----:B------:R-:W-:Y:S01]  /*0630*/  LEA.HI.X.SX32 R13, R3, R52, 0x1, P0 ;  /* 0x00000034030d7211 */ /* 0x000fe200000f0eff */
[----:B------:R1:W5:Y:S01]  /*0640*/  LDG.E.U16 R41, desc[UR10][R8.64] ;  /* 0x0000000a08297981 */ /* 0x000362000c1e1500 */
[----:B------:R-:W-:Y:S01]  /*0650*/  LEA R10, P0, R16, R50, 0x1 ;  /* 0x00000032100a7211 */ /* 0x000fe200078008ff */
[----:B------:R-:W-:Y:S02]  /*0660*/  IMAD R3, R54, 0x4, R15 ;  /* 0x0000000436037824 */ /* 0x000fe400078e020f */
[----:B------:R1:W5:Y:S01]  /*0670*/  LDG.E.U16 R42, desc[UR10][R6.64] ;  /* 0x0000000a062a7981 */ /* 0x000362000c1e1500 */
[----:B------:R-:W-:Y:S01]  /*0680*/  LEA.HI.X.SX32 R11, R16, R52, 0x1, P0 ;  /* 0x00000034100b7211 */ /* 0x000fe200000f0eff */
[C---:B------:R-:W-:Y:S01]  /*0690*/  IMAD R16, R54.reuse, 0x4, R3 ;  /* 0x0000000436107824 */ /* 0x040fe200078e0203 */
[C---:B0-----:R-:W-:Y:S01]  /*06a0*/  LEA R4, P0, R17.reuse, R50, 0x1 ;  /* 0x0000003211047211 */ /* 0x041fe200078008ff */
[----:B------:R0:W5:Y:S02]  /*06b0*/  LDG.E.U16 R43, desc[UR10][R12.64] ;  /* 0x0000000a0c2b7981 */ /* 0x000164000c1e1500 */
[C---:B------:R-:W-:Y:S01]  /*06c0*/  IMAD R18, R54.reuse, 0x4, R16 ;  /* 0x0000000436127824 */ /* 0x040fe200078e0210 */
[----:B------:R-:W-:Y:S01]  /*06d0*/  LEA.HI.X.SX32 R5, R17, R52, 0x1, P0 ;  /* 0x0000003411057211 */ /* 0x000fe200000f0eff */
[----:B------:R0:W5:Y:S03]  /*06e0*/  LDG.E.U16 R44, desc[UR10][R10.64] ;  /* 0x0000000a0a2c7981 */ /* 0x000166000c1e1500 */
[----:B------:R-:W-:Y:S01]  /*06f0*/  LEA R17, R54, R18, 0x2 ;  /* 0x0000001236117211 */ /* 0x000fe200078e10ff */
[----:B------:R-:W5:Y:S01]  /*0700*/  LDG.E.U16 R45, desc[UR10][R4.64] ;  /* 0x0000000a042d7981 */ /* 0x000f62000c1e1500 */
[----:B-1----:R-:W-:-:S03]  /*0710*/  LEA R8, P0, R16, R50, 0x1 ;  /* 0x0000003210087211 */ /* 0x002fc600078008ff */
[----:B------:R-:W-:Y:S01]  /*0720*/  IMAD R21, R54, 0x4, R17 ;  /* 0x0000000436157824 */ /* 0x000fe200078e0211 */
[----:B------:R-:W-:-:S03]  /*0730*/  LEA.HI.X.SX32 R9, R16, R52, 0x1, P0 ;  /* 0x0000003410097211 */ /* 0x000fc600000f0eff */
[C---:B------:R-:W-:Y:S01]  /*0740*/  IMAD R7, R54.reuse, 0x4, R21 ;  /* 0x0000000436077824 */ /* 0x040fe200078e0215 */
[C---:B0-----:R-:W-:Y:S01]  /*0750*/  LEA R12, P0, R17.reuse, R50, 0x1 ;  /* 0x00000032110c7211 */ /* 0x041fe200078008ff */
[----:B------:R0:W5:Y:S02]  /*0760*/  LDG.E.U16 R47, desc[UR10][R8.64] ;  /* 0x0000000a082f7981 */ /* 0x000164000c1e1500 */
[C---:B------:R-:W-:Y:S01]  /*0770*/  IMAD R22, R54.reuse, 0x4, R7 ;  /* 0x0000000436167824 */ /* 0x040fe200078e0207 */
[----:B------:R-:W-:Y:S02]  /*0780*/  LEA.HI.X.SX32 R13, R17, R52, 0x1, P0 ;  /* 0x00000034110d7211 */ /* 0x000fe400000f0eff */
[-C--:B------:R-:W-:Y:S01]  /*0790*/  LEA R14, P1, R15, R50.reuse, 0x1 ;  /* 0x000000320f0e7211 */ /* 0x080fe200078208ff */
[----:B------:R-:W-:Y:S01]  /*07a0*/  IMAD R17, R54, 0x4, R22 ;  /* 0x0000000436117824 */ /* 0x000fe200078e0216 */
[----:B------:R-:W-:Y:S01]  /*07b0*/  LEA R6, P0, R3, R50, 0x1 ;  /* 0x0000003203067211 */ /* 0x000fe200078008ff */
[----:B------:R1:W5:Y:S01]  /*07c0*/  LDG.E.U16 R48, desc[UR10][R12.64] ;  /* 0x0000000a0c307981 */ /* 0x000362000c1e1500 */
[----:B------:R-:W-:-:S02]  /*07d0*/  LEA.HI.X.SX32 R15, R15, R52, 0x1, P1 ;  /* 0x000000340f0f7211 */ /* 0x000fc400008f0eff */
[-C--:B------:R-:W-:Y:S02]  /*07e0*/  LEA R10, P1, R7, R50.reuse, 0x1 ;  /* 0x00000032070a7211 */ /* 0x080fe400078208ff */
[----:B------:R-:W-:Y:S01]  /*07f0*/  LEA R16, P2, R17, R50, 0x1 ;  /* 0x0000003211107211 */ /* 0x000fe200078408ff */
[----:B------:R-:W-:Y:S01]  /*0800*/  IMAD R23, R54, 0x4, R17 ;  /* 0x0000000436177824 */ /* 0x000fe200078e0211 */
[-C--:B------:R-:W-:Y:S01]  /*0810*/  LEA.HI.X.SX32 R11, R7, R52.reuse, 0x1, P1 ;  /* 0x00000034070b7211 */ /* 0x080fe200008f0eff */
[----:B------:R1:W5:Y:S01]  /*0820*/  LDG.E.U16 R46, desc[UR10][R14.64] ;  /* 0x0000000a0e2e7981 */ /* 0x000362000c1e1500 */
[----:B------:R-:W-:-:S03]  /*0830*/  LEA.HI.X.SX32 R17, R17, R52, 0x1, P2 ;  /* 0x0000003411117211 */ /* 0x000fc600010f0eff */
[----:B------:R-:W5:Y:S01]  /*0840*/  LDG.E.U16 R10, desc[UR10][R10.64] ;  /* 0x0000000a0a0a7981 */ /* 0x000f62000c1e1500 */
[----:B0-----:R-:W-:-:S03]  /*0850*/  LEA R8, P1, R21, R50, 0x1 ;  /* 0x0000003215087211 */ /* 0x001fc600078208ff */
[----:B------:R-:W5:Y:S01]  /*0860*/  LDG.E.U16 R16, desc[UR10][R16.64] ;  /* 0x0000000a10107981 */ /* 0x000f62000c1e1500 */
[----:B------:R-:W-:Y:S02]  /*0870*/  LEA.HI.X.SX32 R7, R3, R52, 0x1, P0 ;  /* 0x0000003403077211 */ /* 0x000fe400000f0eff */
[C---:B------:R-:W-:Y:S02]  /*0880*/  LEA R4, P0, R18.reuse, R50, 0x1 ;  /* 0x0000003212047211 */ /* 0x040fe400078008ff */
[----:B------:R-:W-:Y:S01]  /*0890*/  LEA.HI.X.SX32 R9, R21, R52, 0x1, P1 ;  /* 0x0000003415097211 */ /* 0x000fe200008f0eff */
[----:B------:R0:W5:Y:S01]  /*08a0*/  LDG.E.U16 R6, desc[UR10][R6.64] ;  /* 0x0000000a06067981 */ /* 0x000162000c1e1500 */
[----:B-1----:R-:W-:Y:S02]  /*08b0*/  LEA R12, P1, R23, R50, 0x1 ;  /* 0x00000032170c7211 */ /* 0x002fe400078208ff */
[----:B------:R-:W-:Y:S01]  /*08c0*/  LEA.HI.X.SX32 R5, R18, R52, 0x1, P0 ;  /* 0x0000003412057211 */ /* 0x000fe200000f0eff */
[----:B------:R1:W5:Y:S01]  /*08d0*/  LDG.E.U16 R8, desc[UR10][R8.64] ;  /* 0x0000000a08087981 */ /* 0x000362000c1e1500 */
[----:B------:R-:W-:-:S02]  /*08e0*/  LEA R14, P0, R22, R50, 0x1 ;  /* 0x00000032160e7211 */ /* 0x000fc400078008ff */
[-C--:B------:R-:W-:Y:S01]  /*08f0*/  LEA.HI.X.SX32 R13, R23, R52.reuse, 0x1, P1 ;  /* 0x00000034170d7211 */ /* 0x080fe200008f0eff */
[----:B------:R1:W5:Y:S01]  /*0900*/  LDG.E.U16 R21, desc[UR10][R4.64] ;  /* 0x0000000a04157981 */ /* 0x000362000c1e1500 */
[----:B------:R-:W-:-:S03]  /*0910*/  LEA.HI.X.SX32 R15, R22, R52, 0x1, P0 ;  /* 0x00000034160f7211 */ /* 0x000fc600000f0eff */
[----:B------:R1:W5:Y:S04]  /*0920*/  LDG.E.U16 R12, desc[UR10][R12.64] ;  /* 0x0000000a0c0c7981 */ /* 0x000368000c1e1500 */
[----:B------:R-:W5:Y:S01]  /*0930*/  LDG.E.U16 R14, desc[UR10][R14.64] ;  /* 0x0000000a0e0e7981 */ /* 0x000f62000c1e1500 */
[----:B------:R-:W1:Y:S01]  /*0940*/  S2UR UR6, SR_CgaCtaId ;  /* 0x00000000000679c3 */ /* 0x000e620000008800 */
[C---:B0-----:R-:W-:Y:S01]  /*0950*/  LOP3.LUT R7, R0.reuse, 0x60, RZ, 0xc0, !PT ;  /* 0x0000006000077812 */ /* 0x041fe200078ec0ff */
[----:B------:R-:W-:-:S03]  /*0960*/  IMAD.SHL.U32 R3, R0, 0x4, RZ ;  /* 0x0000000400037824 */ /* 0x000fc600078e00ff */
[----:B------:R-:W-:-:S04]  /*0970*/  SHF.L.U32 R18, R7, 0x4, RZ ;  /* 0x0000000407127819 */ /* 0x000fc800000006ff */
[----:B------:R-:W-:Y:S02]  /*0980*/  LOP3.LUT R11, R18, 0x38, R3, 0xf8, !PT ;  /* 0x00000038120b7812 */ /* 0x000fe400078ef803 */
[--C-:B------:R-:W-:Y:S02]  /*0990*/  SHF.R.S32.HI R3, RZ, 0x6, R0.reuse ;  /* 0x00000006ff037819 */ /* 0x100fe40000011400 */
[----:B------:R-:W-:Y:S01]  /*09a0*/  SHF.R.S32.HI R7, RZ, 0x4, R0 ;  /* 0x00000004ff077819 */ /* 0x000fe20000011400 */
[C---:B-1----:R-:W-:Y:S01]  /*09b0*/  IMAD.SHL.U32 R9, R0.reuse, 0x10, RZ ;  /* 0x0000001000097824 */ /* 0x042fe200078e00ff */
[----:B------:R-:W-:Y:S01]  /*09c0*/  SGXT R3, R3, 0x1 ;  /* 0x000000010303781a */ /* 0x000fe20000000200 */
[----:B------:R-:W-:Y:S01]  /*09d0*/  UMOV UR4, 0x400 ;  /* 0x0000040000047882 */ /* 0x000fe20000000000 */
[C---:B------:R-:W-:Y:S01]  /*09e0*/  IMAD.SHL.U32 R4, R0.reuse, 0x2, RZ ;  /* 0x0000000200047824 */ /* 0x040fe200078e00ff */
[----:B------:R-:W-:Y:S02]  /*09f0*/  SGXT R7, R7, 0x1 ;  /* 0x000000010707781a */ /* 0x000fe40000000200 */
[----:B------:R-:W-:Y:S01]  /*0a00*/  LOP3.LUT R5, R3, 0x90, RZ, 0xc0, !PT ;  /* 0x0000009003057812 */ /* 0x000fe200078ec0ff */
[C---:B------:R-:W-:Y:S01]  /*0a10*/  IMAD.SHL.U32 R18, R0.reuse, 0x200, RZ ;  /* 0x0000020000127824 */ /* 0x040fe200078e00ff */
[----:B------:R-:W-:Y:S01]  /*0a20*/  LOP3.LUT R3, R9, 0x70, RZ, 0xc0, !PT ;  /* 0x0000007009037812 */ /* 0x000fe200078ec0ff */
[----:B------:R-:W-:Y:S01]  /*0a30*/  ULEA UR6, UR6, UR4, 0x18 ;  /* 0x0000000406067291 */ /* 0x000fe2000f8ec03f */
[----:B------:R-:W-:Y:S01]  /*0a40*/  IMAD.SHL.U32 R22, R0, 0x40, RZ ;  /* 0x0000004000167824 */ /* 0x000fe200078e00ff */
[----:B------:R-:W-:-:S02]  /*0a50*/  LOP3.LUT R9, R7, 0x840, RZ, 0xc0, !PT ;  /* 0x0000084007097812 */ /* 0x000fc400078ec0ff */
[----:B------:R-:W-:Y:S02]  /*0a60*/  LOP3.LUT R7, R5, 0x7e, R4, 0x78, !PT ;  /* 0x0000007e05077812 */ /* 0x000fe400078e7804 */
[----:B------:R-:W-:Y:S02]  /*0a70*/  LOP3.LUT R4, R3, 0x1800, R18, 0xf8, !PT ;  /* 0x0000180003047812 */ /* 0x000fe400078ef812 */
[----:B------:R-:W-:Y:S02]  /*0a80*/  LOP3.LUT R18, R9, 0x40, R22, 0x78, !PT ;  /* 0x0000004009127812 */ /* 0x000fe400078e7816 */
[----:B------:R-:W-:Y:S01]  /*0a90*/  LOP3.LUT R22, R7, 0x20, RZ, 0x3c, !PT ;  /* 0x0000002007167812 */ /* 0x000fe200078e3cff */
[----:B------:R-:W-:-:S05]  /*0aa0*/  IMAD.SHL.U32 R13, R0, 0x8, RZ ;  /* 0x00000008000d7824 */ /* 0x000fca00078e00ff */
[----:B------:R-:W-:-:S04]  /*0ab0*/  LOP3.LUT R13, R13, 0x180, RZ, 0xc0, !PT ;  /* 0x000001800d0d7812 */ /* 0x000fc800078ec0ff */
[----:B------:R-:W-:Y:S01]  /*0ac0*/  LOP3.LUT R13, R13, 0x48, R0, 0xf8, !PT ;  /* 0x000000480d0d7812 */ /* 0x000fe200078ef800 */
[----:B------:R-:W-:Y:S01]  /*0ad0*/  IMAD.MOV.U32 R139, RZ, RZ, -0x800000 ;  /* 0xff800000ff8b7424 */ /* 0x000fe200078e00ff */
[----:B------:R-:W-:Y:S01]  /*0ae0*/  LOP3.LUT R5, R18, R11, RZ, 0xfc, !PT ;  /* 0x0000000b12057212 */ /* 0x000fe200078efcff */
[----:B------:R-:W-:Y:S01]  /*0af0*/  IMAD.MOV.U32 R138, RZ, RZ, -0x800000 ;  /* 0xff800000ff8a7424 */ /* 0x000fe200078e00ff */
[----:B------:R-:W-:Y:S01]  /*0b00*/  LOP3.LUT R4, R4, R13, RZ, 0x3c, !PT ;  /* 0x0000000d04047212 */ /* 0x000fe200078e3cff */
[----:B------:R-:W-:Y:S01]  /*0b10*/  IMAD.MOV.U32 R136, RZ, RZ, -0x800000 ;  /* 0xff800000ff887424 */ /* 0x000fe200078e00ff */
[----:B------:R-:W-:Y:S01]  /*0b20*/  MOV R17, 0x3f800000 ;  /* 0x3f80000000117802 */ /* 0x000fe20000000f00 */
[----:B------:R-:W-:Y:S01]  /*0b30*/  IMAD.MOV.U32 R137, RZ, RZ, -0x800000 ;  /* 0xff800000ff897424 */ /* 0x000fe200078e00ff */
[----:B------:R-:W-:Y:S01]  /*0b40*/  CS2R R108, SRZ ;  /* 0x00000000006c7805 */ /* 0x000fe2000001ff00 */
[----:B------:R-:W-:Y:S01]  /*0b50*/  IMAD.MOV.U32 R18, RZ, RZ, 0x3f800000 ;  /* 0x3f800000ff127424 */ /* 0x000fe200078e00ff */
[----:B------:R-:W-:Y:S01]  /*0b60*/  CS2R R110, SRZ ;  /* 0x00000000006e7805 */ /* 0x000fe2000001ff00 */
[----:B------:R-:W-:Y:S01]  /*0b70*/  IMAD.MOV.U32 R9, RZ, RZ, 0x3f800000 ;  /* 0x3f800000ff097424 */ /* 0x000fe200078e00ff */
[----:B------:R-:W-:-:S02]  /*0b80*/  CS2R R120, SRZ ;  /* 0x0000000000787805 */ /* 0x000fc4000001ff00 */
[----:B------:R-:W-:Y:S02]  /*0b90*/  CS2R R122, SRZ ;  /* 0x00000000007a7805 */ /* 0x000fe4000001ff00 */
[----:B------:R-:W-:Y:S02]  /*0ba0*/  CS2R R112, SRZ ;  /* 0x0000000000707805 */ /* 0x000fe4000001ff00 */
[----:B------:R-:W-:Y:S02]  /*0bb0*/  CS2R R114, SRZ ;  /* 0x0000000000727805 */ /* 0x000fe4000001ff00 */
[----:B------:R-:W-:Y:S02]  /*0bc0*/  CS2R R80, SRZ ;  /* 0x0000000000507805 */ /* 0x000fe4000001ff00 */
[----:B------:R-:W-:Y:S02]  /*0bd0*/  CS2R R82, SRZ ;  /* 0x0000000000527805 */ /* 0x000fe4000001ff00 */
[----:B------:R-:W-:-:S02]  /*0be0*/  CS2R R104, SRZ ;  /* 0x0000000000687805 */ /* 0x000fc4000001ff00 */
[----:B------:R-:W-:Y:S02]  /*0bf0*/  CS2R R106, SRZ ;  /* 0x00000000006a7805 */ /* 0x000fe4000001ff00 */
[----:B------:R-:W-:Y:S02]  /*0c00*/  CS2R R116, SRZ ;  /* 0x0000000000747805 */ /* 0x000fe4000001ff00 */
[----:B------:R-:W-:Y:S02]  /*0c10*/  CS2R R118, SRZ ;  /* 0x0000000000767805 */ /* 0x000fe4000001ff00 */
[----:B------:R-:W-:Y:S02]  /*0c20*/  CS2R R100, SRZ ;  /* 0x0000000000647805 */ /* 0x000fe4000001ff00 */
[----:B------:R-:W-:Y:S02]  /*0c30*/  CS2R R102, SRZ ;  /* 0x0000000000667805 */ /* 0x000fe4000001ff00 */
[----:B------:R-:W-:-:S02]  /*0c40*/  CS2R R124, SRZ ;  /* 0x00000000007c7805 */ /* 0x000fc4000001ff00 */
[----:B------:R-:W-:Y:S01]  /*0c50*/  CS2R R126, SRZ ;  /* 0x00000000007e7805 */ /* 0x000fe2000001ff00 */
[----:B--2---:R-:W-:Y:S04]  /*0c60*/  STS.U16 [R7+UR6], R24 ;  /* 0x0000001807007988 */ /* 0x004fe80008000406 */
[----:B---3--:R-:W-:Y:S04]  /*0c70*/  STS.U16 [R7+UR6+0x200], R26 ;  /* 0x0002001a07007988 */ /* 0x008fe80008000406 */
[----:B----4-:R-:W-:Y:S04]  /*0c80*/  STS.U16 [R7+UR6+0x400], R28 ;  /* 0x0004001c07007988 */ /* 0x010fe80008000406 */
[----:B-----5:R-:W-:Y:S04]  /*0c90*/  STS.U16 [R7+UR6+0x600], R30 ;  /* 0x0006001e07007988 */ /* 0x020fe80008000406 */
[----:B------:R-:W-:Y:S04]  /*0ca0*/  STS.U16 [R7+UR6+0x800], R32 ;  /* 0x0008002007007988 */ /* 0x000fe80008000406 */
        /* <DEDUP_REMOVED lines=10> */
[----:B------:R0:W-:Y:S02]  /*0d50*/  STS.U16 [R7+UR6+0x1e00], R16 ;  /* 0x001e001007007988 */ /* 0x0001e40008000406 */
[----:B0-----:R-:W-:-:S05]  /*0d60*/  VIADD R7, R19, 0x20 ;  /* 0x0000002013077836 */ /* 0x001fca0000000000 */
[----:B------:R-:W-:Y:S01]  /*0d70*/  ISETP.GE.AND P0, PT, R7, 0x1, PT ;  /* 0x000000010700780c */ /* 0x000fe20003f06270 */
[----:B------:R0:W-:Y:S04]  /*0d80*/  STS.U16 [R22+UR6+0x1b00], R8 ;  /* 0x001b000816007988 */ /* 0x0001e80008000406 */
[----:B------:R1:W-:Y:S01]  /*0d90*/  STS.U16 [R22+UR6+0x1f00], R12 ;  /* 0x001f000c16007988 */ /* 0x0003e20008000406 */
[----:B------:R-:W-:-:S03]  /*0da0*/  MOV R10, 0x3f800000 ;  /* 0x3f800000000a7802 */ /* 0x000fc60000000f00 */
[----:B------:R-:W-:Y:S01]  /*0db0*/  STS.U16 [R22+UR6+0x100], R25 ;  /* 0x0001001916007988 */ /* 0x000fe20008000406 */
[----:B0-----:R-:W-:-:S03]  /*0dc0*/  LOP3.LUT R8, R0, 0x7f, RZ, 0xc0, !PT ;  /* 0x0000007f00087812 */ /* 0x001fc600078ec0ff */
[----:B------:R-:W-:Y:S01]  /*0dd0*/  STS.U16 [R22+UR6+0x300], R27 ;  /* 0x0003001b16007988 */ /* 0x000fe20008000406 */
[----:B-1----:R-:W-:-:S03]  /*0de0*/  SHF.R.U32.HI R12, RZ, 0x1, R0 ;  /* 0x00000001ff0c7819 */ /* 0x002fc60000011600 */
[----:B------:R-:W-:Y:S01]  /*0df0*/  STS.U16 [R22+UR6+0x500], R29 ;  /* 0x0005001d16007988 */ /* 0x000fe20008000406 */
[----:B------:R-:W-:-:S03]  /*0e00*/  ISETP.GE.U32.AND P5, PT, R8, 0x20, PT ;  /* 0x000000200800780c */ /* 0x000fc60003fa6070 */
[----:B------:R-:W-:Y:S01]  /*0e10*/  STS.U16 [R22+UR6+0x700], R31 ;  /* 0x0007001f16007988 */ /* 0x000fe20008000406 */
[----:B------:R-:W-:-:S03]  /*0e20*/  LOP3.LUT R12, R12, 0xc, RZ, 0xc0, !PT ;  /* 0x0000000c0c0c7812 */ /* 0x000fc600078ec0ff */
[----:B------:R-:W-:Y:S04]  /*0e30*/  STS.U16 [R22+UR6+0x900], R33 ;  /* 0x0009002116007988 */ /* 0x000fe80008000406 */
[----:B------:R-:W-:Y:S04]  /*0e40*/  STS.U16 [R22+UR6+0xb00], R35 ;  /* 0x000b002316007988 */ /* 0x000fe80008000406 */
[----:B------:R-:W-:Y:S04]  /*0e50*/  STS.U16 [R22+UR6+0xd00], R37 ;  /* 0x000d002516007988 */ /* 0x000fe80008000406 */
[----:B------:R-:W-:Y:S04]  /*0e60*/  STS.U16 [R22+UR6+0xf00], R39 ;  /* 0x000f002716007988 */ /* 0x000fe80008000406 */
[----:B------:R-:W-:Y:S04]  /*0e70*/  STS.U16 [R22+UR6+0x1100], R41 ;  /* 0x0011002916007988 */ /* 0x000fe80008000406 */
[----:B------:R-:W-:Y:S04]  /*0e80*/  STS.U16 [R22+UR6+0x1300], R43 ;  /* 0x0013002b16007988 */ /* 0x000fe80008000406 */
[----:B------:R-:W-:Y:S04]  /*0e90*/  STS.U16 [R22+UR6+0x1500], R45 ;  /* 0x0015002d16007988 */ /* 0x000fe80008000406 */
[----:B------:R0:W-:Y:S04]  /*0ea0*/  STS.U16 [R22+UR6+0x1700], R6 ;  /* 0x0017000616007988 */ /* 0x0001e80008000406 */
[----:B------:R1:W-:Y:S04]  /*0eb0*/  STS.U16 [R22+UR6+0x1900], R21 ;  /* 0x0019001516007988 */ /* 0x0003e80008000406 */
[----:B------:R1:W-:Y:S01]  /*0ec0*/  STS.U16 [R22+UR6+0x1d00], R14 ;  /* 0x001d000e16007988 */ /* 0x0003e20008000406 */
[----:B0-----:R-:W-:Y:S01]  /*0ed0*/  LOP3.LUT R6, R0, 0x1c, RZ, 0xc0, !PT ;  /* 0x0000001c00067812 */ /* 0x001fe200078ec0ff */
[----:B------:R-:W-:Y:S06]  /*0ee0*/  @!P0 BRA `(.L_x_0) ;  /* 0x0000003000608947 */ /* 0x000fec0003800000 */
[----:B------:R-:W0:Y:S01]  /*0ef0*/  LDC R70, c[0x0][0x268] ;  /* 0x00009a00ff467b82 */ /* 0x000e220000000800 */
[C---:B------:R-:W-:Y:S01]  /*0f00*/  LEA.HI R10, R6.reuse, 0x18, RZ, 0x1e ;  /* 0x00000018060a7811 */ /* 0x040fe200078ff0ff */
[----:B------:R-:W-:Y:S01]  /*0f10*/  ULDC.64 UR4, c[0x0][0x260] ;  /* 0x0000980000047ab9 */ /* 0x000fe20000000a00 */
[C---:B-1----:R-:W-:Y:S01]  /*0f20*/  LEA.HI R14, R6.reuse, 0x10, RZ, 0x1e ;  /* 0x00000010060e7811 */ /* 0x042fe200078ff0ff */
[----:B------:R-:W-:Y:S01]  /*0f30*/  UIMAD UR4, UR7, UR4, URZ ;  /* 0x00000004070472a4 */ /* 0x000fe2000f8e023f */
[C---:B------:R-:W-:Y:S01]  /*0f40*/  LEA.HI R24, R6.reuse, 0x8, RZ, 0x1e ;  /* 0x0000000806187811 */ /* 0x040fe200078ff0ff */
[C---:B------:R-:W-:Y:S01]  /*0f50*/  IMAD.IADD R13, R19.reuse, 0x1, R10 ;  /* 0x00000001130d7824 */ /* 0x040fe200078e020a */
[----:B------:R-:W-:Y:S01]  /*0f60*/  LEA.HI R11, R6, R19, RZ, 0x1e ;  /* 0x00000013060b7211 */ /* 0x000fe200078ff0ff */
[----:B------:R-:W1:Y:S01]  /*0f70*/  LDC.64 R16, c[0x0][0x250] ;  /* 0x00009400ff107b82 */ /* 0x000e620000000a00 */
[----:B------:R-:W-:Y:S01]  /*0f80*/  LOP3.LUT R6, R0, 0x1f, RZ, 0xc0, !PT ;  /* 0x0000001f00067812 */ /* 0x000fe200078ec0ff */
[C---:B------:R-:W-:Y:S01]  /*0f90*/  IMAD.IADD R14, R19.reuse, 0x1, R14 ;  /* 0x00000001130e7824 */ /* 0x040fe200078e020e */
[----:B------:R-:W-:Y:S01]  /*0fa0*/  ULDC.64 UR12, c[0x0][0x218] ;  /* 0x00008600000c7ab9 */ /* 0x000fe20000000a00 */
[----:B------:R-:W-:Y:S01]  /*0fb0*/  IMAD.IADD R15, R19, 0x1, R24 ;  /* 0x00000001130f7824 */ /* 0x000fe200078e0218 */
[----:B------:R-:W-:Y:S01]  /*0fc0*/  USHF.L.U32 UR8, UR4, 0x1, URZ ;  /* 0x0000000104087899 */ /* 0x000fe2000800063f */
[----:B------:R-:W-:Y:S01]  /*0fd0*/  IMAD R10, R6, UR5, RZ ;  /* 0x00000005060a7c24 */ /* 0x000fe2000f8e02ff */
[----:B------:R-:W-:Y:S01]  /*0fe0*/  ULDC UR5, c[0x0][0x258] ;  /* 0x0000960000057ab9 */ /* 0x000fe20000000800 */
[----:B------:R-:W2:Y:S01]  /*0ff0*/  LDC.64 R68, c[0x0][0x220] ;  /* 0x00008800ff447b82 */ /* 0x000ea20000000a00 */
[----:B------:R-:W-:Y:S01]  /*1000*/  IMAD R6, R8, UR5, RZ ;  /* 0x0000000508067c24 */ /* 0x000fe2000f8e02ff */
[----:B------:R-:W-:Y:S01]  /*1010*/  UIMAD.WIDE UR4, UR4, 0x2, URZ ;  /* 0x00000002040478a5 */ /* 0x000fe2000f8e023f */
[----:B------:R-:W-:Y:S01]  /*1020*/  IMAD.SHL.U32 R19, R10, 0x2, RZ ;  /* 0x000000020a137824 */ /* 0x000fe200078e00ff */
[----:B------:R-:W-:Y:S01]  /*1030*/  MOV R141, 0xff800000 ;  /* 0xff800000008d7802 */ /* 0x000fe20000000f00 */
[C---:B------:R-:W-:Y:S01]  /*1040*/  IMAD.SHL.U32 R219, R6.reuse, 0x2, RZ ;  /* 0x0000000206db7824 */ /* 0x040fe200078e00ff */
[----:B------:R-:W-:Y:S01]  /*1050*/  CS2R R122, SRZ ;  /* 0x00000000007a7805 */ /* 0x000fe2000001ff00 */
[----:B------:R-:W-:Y:S01]  /*1060*/  IMAD.HI R9, R6, 0x2, RZ ;  /* 0x0000000206097827 */ /* 0x000fe200078e02ff */
[----:B------:R-:W-:-:S02]  /*1070*/  CS2R R124, SRZ ;  /* 0x00000000007c7805 */ /* 0x000fc4000001ff00 */
[----:B------:R-:W-:Y:S01]  /*1080*/  CS2R R126, SRZ ;  /* 0x00000000007e7805 */ /* 0x000fe2000001ff00 */
[----:B------:R-:W-:Y:S01]  /*1090*/  UMOV UR4, URZ ;  /* 0x0000003f00047c82 */ /* 0x000fe20008000000 */
[----:B0-----:R-:W-:Y:S01]  /*10a0*/  IMAD R20, R20, R70, RZ ;  /* 0x0000004614147224 */ /* 0x001fe200078e02ff */
[----:B------:R-:W-:Y:S01]  /*10b0*/  ULDC UR9, c[0x0][0x238] ;  /* 0x00008e0000097ab9 */ /* 0x000fe20000000800 */
[----:B------:R-:W-:Y:S01]  /*10c0*/  IMAD.HI R10, R10, 0x2, RZ ;  /* 0x000000020a0a7827 */ /* 0x000fe200078e02ff */
[----:B-1----:R-:W-:-:S03]  /*10d0*/  SHF.L.U32 R77, R17, 0x3, RZ ;  /* 0x00000003114d7819 */ /* 0x002fc600000006ff */
[----:B------:R-:W-:Y:S02]  /*10e0*/  IMAD R18, R70, 0x4, R20 ;  /* 0x0000000446127824 */ /* 0x000fe400078e0214 */
[----:B------:R-:W-:Y:S02]  /*10f0*/  IMAD R16, R16, UR7, RZ ;  /* 0x0000000710107c24 */ /* 0x000fe4000f8e02ff */
[----:B------:R-:W-:Y:S02]  /*1100*/  IMAD R21, R70, 0x4, R18 ;  /* 0x0000000446157824 */ /* 0x000fe400078e0212 */
[----:B------:R-:W-:Y:S01]  /*1110*/  IMAD.SHL.U32 R218, R16, 0x2, RZ ;  /* 0x0000000210da7824 */ /* 0x000fe200078e00ff */
[----:B--2---:R-:W-:Y:S01]  /*1120*/  IADD3 R134, P2, P3, R19, UR8, R68 ;  /* 0x0000000813867c10 */ /* 0x004fe2000fb5e044 */
[----:B------:R-:W-:Y:S02]  /*1130*/  IMAD R22, R70, 0x4, R21 ;  /* 0x0000000446167824 */ /* 0x000fe400078e0215 */
[----:B------:R-:W-:Y:S01]  /*1140*/  IMAD.HI R16, R16, 0x2, RZ ;  /* 0x0000000210107827 */ /* 0x000fe200078e02ff */
[----:B------:R-:W-:-:S02]  /*1150*/  IADD3 R218, P0, P1, R219, UR12, R218 ;  /* 0x0000000cdbda7c10 */ /* 0x000fc4000f91e0da */
[----:B------:R-:W-:Y:S01]  /*1160*/  LEA R23, R70, R22, 0x2 ;  /* 0x0000001646177211 */ /* 0x000fe200078e10ff */
[----:B------:R-:W-:Y:S01]  /*1170*/  IMAD R183, R17, 0x24, RZ ;  /* 0x0000002411b77824 */ /* 0x000fe200078e02ff */
[----:B------:R-:W-:Y:S01]  /*1180*/  IADD3.X R219, R9, UR13, R16, P0, P1 ;  /* 0x0000000d09db7c10 */ /* 0x000fe200087e2410 */
[C---:B------:R-:W-:Y:S01]  /*1190*/  IMAD R97, R17.reuse, 0x12, RZ ;  /* 0x0000001211617824 */ /* 0x040fe200078e02ff */
[----:B------:R-:W-:Y:S01]  /*11a0*/  IADD3.X R69, R10, UR5, R69, P2, P3 ;  /* 0x000000050a457c10 */ /* 0x000fe200097e6445 */
[----:B------:R-:W-:Y:S01]  /*11b0*/  IMAD R25, R70, 0x4, R23 ;  /* 0x0000000446197824 */ /* 0x000fe200078e0217 */
[-C--:B------:R-:W-:Y:S01]  /*11c0*/  LEA R150, P1, R18, R134.reuse, 0x1 ;  /* 0x0000008612967211 */ /* 0x080fe200078208ff */
[C---:B------:R-:W-:Y:S01]  /*11d0*/  IMAD R181, R17.reuse, 0x26, RZ ;  /* 0x0000002611b57824 */ /* 0x040fe200078e02ff */
[----:B------:R-:W-:Y:S01]  /*11e0*/  LEA R152, P0, R20, R134, 0x1 ;  /* 0x0000008614987211 */ /* 0x000fe200078008ff */
[----:B------:R-:W-:Y:S01]  /*11f0*/  IMAD R26, R70, 0x4, R25 ;  /* 0x00000004461a7824 */ /* 0x000fe200078e0219 */
[-C--:B------:R-:W-:Y:S01]  /*1200*/  LEA.HI.X.SX32 R151, R18, R69.reuse, 0x1, P1 ;  /* 0x0000004512977211 */ /* 0x080fe200008f0eff */
[C---:B------:R-:W-:Y:S01]  /*1210*/  IMAD R101, R17.reuse, 0x14, RZ ;  /* 0x0000001411657824 */ /* 0x040fe200078e02ff */
[-C--:B------:R-:W-:Y:S01]  /*1220*/  LEA.HI.X.SX32 R153, R20, R69.reuse, 0x1, P0 ;  /* 0x0000004514997211 */ /* 0x080fe200000f0eff */
[C---:B------:R-:W-:Y:S01]  /*1230*/  IMAD R99, R17.reuse, 0x13, RZ ;  /* 0x0000001311637824 */ /* 0x040fe200078e02ff */
[----:B------:R-:W-:Y:S01]  /*1240*/  LEA R27, R70, R26, 0x2 ;  /* 0x0000001a461b7211 */ /* 0x000fe200078e10ff */
[C---:B------:R-:W-:Y:S01]  /*1250*/  IMAD R81, R17.reuse, 0xa, RZ ;  /* 0x0000000a11517824 */ /* 0x040fe200078e02ff */
[-C--:B------:R-:W-:Y:S01]  /*1260*/  LEA R146, P0, R22, R134.reuse, 0x1 ;  /* 0x0000008616927211 */ /* 0x080fe200078008ff */
[----:B------:R-:W-:Y:S01]  /*1270*/  IMAD R173, R17, 0x2e, RZ ;  /* 0x0000002e11ad7824 */ /* 0x000fe200078e02ff */
[-C--:B------:R-:W-:Y:S01]  /*1280*/  LEA R148, P2, R21, R134.reuse, 0x1 ;  /* 0x0000008615947211 */ /* 0x080fe200078408ff */
[----:B------:R-:W-:Y:S01]  /*1290*/  IMAD R29, R70, 0x4, R27 ;  /* 0x00000004461d7824 */ /* 0x000fe200078e021b */
[-C--:B------:R-:W-:Y:S01]  /*12a0*/  LEA.HI.X.SX32 R147, R22, R69.reuse, 0x1, P0 ;  /* 0x0000004516937211 */ /* 0x080fe200000f0eff */
[----:B------:R-:W-:Y:S01]  /*12b0*/  IMAD R185, R17, 0x22, RZ ;  /* 0x0000002211b97824 */ /* 0x000fe200078e02ff */
[-C--:B------:R-:W-:Y:S01]  /*12c0*/  LEA R20, P0, R23, R134.reuse, 0x1 ;  /* 0x0000008617147211 */ /* 0x080fe200078008ff */
[C---:B------:R-:W-:Y:S01]  /*12d0*/  IMAD R31, R70.reuse, 0x4, R29 ;  /* 0x00000004461f7824 */ /* 0x040fe200078e021d */
[----:B------:R-:W-:Y:S01]  /*12e0*/  LEA.HI.X.SX32 R149, R21, R69, 0x1, P2 ;  /* 0x0000004515957211 */ /* 0x000fe200010f0eff */
[----:B------:R-:W-:Y:S01]  /*12f0*/  IMAD R105, R17, 0x16, RZ ;  /* 0x0000001611697824 */ /* 0x000fe200078e02ff */
[-C--:B------:R-:W-:Y:S01]  /*1300*/  LEA R22, P1, R25, R134.reuse, 0x1 ;  /* 0x0000008619167211 */ /* 0x080fe200078208ff */
[C---:B------:R-:W-:Y:S01]  /*1310*/  IMAD R107, R17.reuse, 0x17, RZ ;  /* 0x00000017116b7824 */ /* 0x040fe200078e02ff */
[----:B------:R-:W-:Y:S01]  /*1320*/  LEA R6, R70, R31, 0x2 ;  /* 0x0000001f46067211 */ /* 0x000fe200078e10ff */
[C---:B------:R-:W-:Y:S01]  /*1330*/  IMAD R95, R17.reuse, 0x11, RZ ;  /* 0x00000011115f7824 */ /* 0x040fe200078e02ff */
[-C--:B------:R-:W-:Y:S01]  /*1340*/  LEA R24, P2, R26, R134.reuse, 0x1 ;  /* 0x000000861a187211 */ /* 0x080fe200078408ff */
[----:B------:R-:W-:Y:S01]  /*1350*/  IMAD R79, R17, 0x9, RZ ;  /* 0x00000009114f7824 */ /* 0x000fe200078e02ff */
[-C--:B------:R-:W-:Y:S01]  /*1360*/  LEA.HI.X.SX32 R21, R23, R69.reuse, 0x1, P0 ;  /* 0x0000004517157211 */ /* 0x080fe200000f0eff */
[----:B------:R-:W-:Y:S01]  /*1370*/  IMAD R35, R70, 0x4, R6 ;  /* 0x0000000446237824 */ /* 0x000fe200078e0206 */
[-C--:B------:R-:W-:Y:S01]  /*1380*/  LEA.HI.X.SX32 R23, R25, R69.reuse, 0x1, P1 ;  /* 0x0000004519177211 */ /* 0x080fe200008f0eff */
[----:B------:R-:W-:Y:S01]  /*1390*/  IMAD R83, R17, 0xb, RZ ;  /* 0x0000000b11537824 */ /* 0x000fe200078e02ff */
[-C--:B------:R-:W-:Y:S01]  /*13a0*/  LEA.HI.X.SX32 R25, R26, R69.reuse, 0x1, P2 ;  /* 0x000000451a197211 */ /* 0x080fe200010f0eff */
[C---:B------:R-:W-:Y:S01]  /*13b0*/  IMAD R9, R70.reuse, 0x4, R35 ;  /* 0x0000000446097824 */ /* 0x040fe200078e0223 */
        /* <DEDUP_REMOVED lines=8> */
[-C--:B------:R-:W-:Y:S01]  /*1440*/  LEA R28, P1, R29, R134.reuse, 0x1 ;  /* 0x000000861d1c7211 */ /* 0x080fe200078208ff */
[----:B------:R-:W-:Y:S01]  /*1450*/  IMAD R177, R17, 0x2a, RZ ;  /* 0x0000002a11b17824 */ /* 0x000fe200078e02ff */
[-C--:B------:R-:W-:Y:S01]  /*1460*/  LEA.HI.X.SX32 R31, R31, R69.reuse, 0x1, P2 ;  /* 0x000000451f1f7211 */ /* 0x080fe200010f0eff */
[----:B------:R-:W-:Y:S01]  /*1470*/  IMAD R18, R70, 0x4, R16 ;  /* 0x0000000446127824 */ /* 0x000fe200078e0210 */
[-C--:B------:R-:W-:Y:S01]  /*1480*/  LEA.HI.X.SX32 R33, R6, R69.reuse, 0x1, P0 ;  /* 0x0000004506217211 */ /* 0x080fe200000f0eff */
[----:B------:R-:W-:Y:S01]  /*1490*/  IMAD R175, R17, 0x2c, RZ ;  /* 0x0000002c11af7824 */ /* 0x000fe200078e02ff */
[----:B------:R-:W-:Y:S01]  /*14a0*/  LEA R36, P2, R9, R134, 0x1 ;  /* 0x0000008609247211 */ /* 0x000fe200078408ff */
[C---:B------:R-:W-:Y:S01]  /*14b0*/  IMAD R73, R17.reuse, 0x6, RZ ;  /* 0x0000000611497824 */ /* 0x040fe200078e02ff */
[C---:B------:R-:W-:Y:S01]  /*14c0*/  LEA R19, R70.reuse, R18, 0x2 ;  /* 0x0000001246137211 */ /* 0x040fe200078e10ff */
[----:B------:R-:W-:Y:S01]  /*14d0*/  IMAD R85, R17, 0xc, RZ ;  /* 0x0000000c11557824 */ /* 0x000fe200078e02ff */
[-C--:B------:R-:W-:Y:S01]  /*14e0*/  LEA.HI.X.SX32 R29, R29, R69.reuse, 0x1, P1 ;  /* 0x000000451d1d7211 */ /* 0x080fe200008f0eff */
[----:B------:R-:W-:Y:S01]  /*14f0*/  IMAD R103, R17, 0x15, RZ ;  /* 0x0000001511677824 */ /* 0x000fe200078e02ff */
[-C--:B------:R-:W-:Y:S01]  /*1500*/  LEA R34, P1, R35, R134.reuse, 0x1 ;  /* 0x0000008623227211 */ /* 0x080fe200078208ff */
[----:B------:R-:W-:Y:S01]  /*1510*/  IMAD R47, R70, 0x4, R19 ;  /* 0x00000004462f7824 */ /* 0x000fe200078e0213 */
[-C--:B------:R-:W-:Y:S01]  /*1520*/  LEA.HI.X.SX32 R37, R9, R69.reuse, 0x1, P2 ;  /* 0x0000004509257211 */ /* 0x080fe200010f0eff */
[----:B------:R-:W-:Y:S01]  /*1530*/  IMAD R113, R17, 0x1a, RZ ;  /* 0x0000001a11717824 */ /* 0x000fe200078e02ff */
[-C--:B------:R-:W-:Y:S01]  /*1540*/  LEA R38, P0, R10, R134.reuse, 0x1 ;  /* 0x000000860a267211 */ /* 0x080fe200078008ff */
[----:B------:R-:W-:Y:S01]  /*1550*/  IMAD R49, R70, 0x4, R47 ;  /* 0x0000000446317824 */ /* 0x000fe200078e022f */
[-C--:B------:R-:W-:Y:S01]  /*1560*/  LEA.HI.X.SX32 R35, R35, R69.reuse, 0x1, P1 ;  /* 0x0000004523237211 */ /* 0x080fe200008f0eff */
[C---:B------:R-:W-:Y:S01]  /*1570*/  IMAD R171, R17.reuse, 0x30, RZ ;  /* 0x0000003011ab7824 */ /* 0x040fe200078e02ff */
[-C--:B------:R-:W-:Y:S01]  /*1580*/  LEA R40, P1, R16, R134.reuse, 0x1 ;  /* 0x0000008610287211 */ /* 0x080fe200078208ff */
[----:B------:R-:W-:Y:S01]  /*1590*/  IMAD R51, R70, 0x4, R49 ;  /* 0x0000000446337824 */ /* 0x000fe200078e0231 */
[-C--:B------:R-:W-:Y:S01]  /*15a0*/  LEA.HI.X.SX32 R39, R10, R69.reuse, 0x1, P0 ;  /* 0x000000450a277211 */ /* 0x080fe200000f0eff */
[C---:B------:R-:W-:Y:S01]  /*15b0*/  IMAD R167, R17.reuse, 0x32, RZ ;  /* 0x0000003211a77824 */ /* 0x040fe200078e02ff */
[-C--:B------:R-:W-:Y:S01]  /*15c0*/  LEA R42, P2, R18, R134.reuse, 0x1 ;  /* 0x00000086122a7211 */ /* 0x080fe200078408ff */
[----:B------:R-:W-:Y:S01]  /*15d0*/  IMAD R53, R70, 0x4, R51 ;  /* 0x0000000446357824 */ /* 0x000fe200078e0233 */
[-C--:B------:R-:W-:Y:S01]  /*15e0*/  LEA.HI.X.SX32 R41, R16, R69.reuse, 0x1, P1 ;  /* 0x0000004510297211 */ /* 0x080fe200008f0eff */
[----:B------:R-:W-:Y:S01]  /*15f0*/  IMAD R165, R17, 0x34, RZ ;  /* 0x0000003411a57824 */ /* 0x000fe200078e02ff */
[-C--:B------:R-:W-:Y:S01]  /*1600*/  LEA.HI.X.SX32 R43, R18, R69.reuse, 0x1, P2 ;  /* 0x00000045122b7211 */ /* 0x080fe200010f0eff */
[C---:B------:R-:W-:Y:S01]  /*1610*/  IMAD R6, R70.reuse, 0x4, R53 ;  /* 0x0000000446067824 */ /* 0x040fe200078e0235 */
[-C--:B------:R-:W-:Y:S01]  /*1620*/  LEA R48, P2, R49, R134.reuse, 0x1 ;  /* 0x0000008631307211 */ /* 0x080fe200078408ff */
[----:B------:R-:W-:Y:S01]  /*1630*/  IMAD R163, R17, 0x36, RZ ;  /* 0x0000003611a37824 */ /* 0x000fe200078e02ff */
[----:B------:R-:W-:Y:S01]  /*1640*/  LEA R44, P0, R19, R134, 0x1 ;  /* 0x00000086132c7211 */ /* 0x000fe200078008ff */
[C---:B------:R-:W-:Y:S01]  /*1650*/  IMAD R87, R17.reuse, 0xd, RZ ;  /* 0x0000000d11577824 */ /* 0x040fe200078e02ff */
[C---:B------:R-:W-:Y:S01]  /*1660*/  LEA R9, R70.reuse, R6, 0x2 ;  /* 0x0000000646097211 */ /* 0x040fe200078e10ff */
[----:B------:R-:W-:Y:S01]  /*1670*/  IMAD R111, R17, 0x19, RZ ;  /* 0x00000019116f7824 */ /* 0x000fe200078e02ff */
[-C--:B------:R-:W-:Y:S01]  /*1680*/  LEA.HI.X.SX32 R49, R49, R69.reuse, 0x1, P2 ;  /* 0x0000004531317211 */ /* 0x080fe200010f0eff */
[----:B------:R-:W-:Y:S01]  /*1690*/  IMAD R115, R17, 0x1b, RZ ;  /* 0x0000001b11737824 */ /* 0x000fe200078e02ff */
[-C--:B------:R-:W-:Y:S01]  /*16a0*/  LEA.HI.X.SX32 R45, R19, R69.reuse, 0x1, P0 ;  /* 0x00000045132d7211 */ /* 0x080fe200000f0eff */
[----:B------:R-:W-:Y:S01]  /*16b0*/  IMAD R10, R70, 0x4, R9 ;  /* 0x00000004460a7824 */ /* 0x000fe200078e0209 */
        /* <DEDUP_REMOVED lines=8> */
[-C--:B------:R-:W-:Y:S01]  /*1740*/  LEA.HI.X.SX32 R47, R47, R69.reuse, 0x1, P1 ;  /* 0x000000452f2f7211 */ /* 0x080fe200008f0eff */
[----:B------:R-:W-:Y:S01]  /*1750*/  IMAD R161, R17, 0x38, RZ ;  /* 0x0000003811a17824 */ /* 0x000fe200078e02ff */
[-C--:B------:R-:W-:Y:S01]  /*1760*/  LEA R52, P1, R53, R134.reuse, 0x1 ;  /* 0x0000008635347211 */ /* 0x080fe200078208ff */
[C---:B------:R-:W-:Y:S01]  /*1770*/  IMAD R19, R70.reuse, 0x4, R18 ;  /* 0x0000000446137824 */ /* 0x040fe200078e0212 */
[-C--:B------:R-:W-:Y:S01]  /*1780*/  LEA.HI.X.SX32 R51, R51, R69.reuse, 0x1, P0 ;  /* 0x0000004533337211 */ /* 0x080fe200000f0eff */
[----:B------:R-:W-:Y:S01]  /*1790*/  IMAD R159, R17, 0x3a, RZ ;  /* 0x0000003a119f7824 */ /* 0x000fe200078e02ff */
[-C--:B------:R-:W-:Y:S01]  /*17a0*/  LEA R56, P0, R9, R134.reuse, 0x1 ;  /* 0x0000008609387211 */ /* 0x080fe200078008ff */
[----:B------:R-:W-:Y:S01]  /*17b0*/  IMAD R6, R70, 0x4, R19 ;  /* 0x0000000446067824 */ /* 0x000fe200078e0213 */
[-C--:B------:R-:W-:Y:S01]  /*17c0*/  LEA.HI.X.SX32 R53, R53, R69.reuse, 0x1, P1 ;  /* 0x0000004535357211 */ /* 0x080fe200008f0eff */
[C---:B------:R-:W-:Y:S01]  /*17d0*/  IMAD R121, R17.reuse, 0x1e, RZ ;  /* 0x0000001e11797824 */ /* 0x040fe200078e02ff */
[----:B------:R-:W-:Y:S01]  /*17e0*/  LEA R60, P2, R16, R134, 0x1 ;  /* 0x00000086103c7211 */ /* 0x000fe200078408ff */
        /* <DEDUP_REMOVED lines=8> */
[C---:B------:R-:W-:Y:S01]  /*1870*/  IMAD R91, R17.reuse, 0xf, RZ ;  /* 0x0000000f115b7824 */ /* 0x040fe200078e02ff */
[-C--:B------:R-:W-:Y:S01]  /*1880*/  LEA.HI.X.SX32 R59, R10, R69.reuse, 0x1, P1 ;  /* 0x000000450a3b7211 */ /* 0x080fe200008f0eff */
[----:B------:R-:W-:Y:S01]  /*1890*/  IMAD R10, R70, 0x4, R9 ;  /* 0x00000004460a7824 */ /* 0x000fe200078e0209 */
[-C--:B------:R-:W-:Y:S01]  /*18a0*/  LEA R66, P2, R6, R134.reuse, 0x1 ;  /* 0x0000008606427211 */ /* 0x080fe200078408ff */
[C---:B------:R-:W-:Y:S01]  /*18b0*/  IMAD R155, R17.reuse, 0x3e, RZ ;  /* 0x0000003e119b7824 */ /* 0x040fe200078e02ff */
[-C--:B------:R-:W-:Y:S01]  /*18c0*/  LEA R62, P0, R18, R134.reuse, 0x1 ;  /* 0x00000086123e7211 */ /* 0x080fe200078008ff */
[----:B------:R-:W-:Y:S01]  /*18d0*/  IMAD.SHL.U32 R71, R17, 0x4, RZ ;  /* 0x0000000411477824 */ /* 0x000fe200078e00ff */
[-C--:B------:R-:W-:Y:S01]  /*18e0*/  LEA R64, P1, R19, R134.reuse, 0x1 ;  /* 0x0000008613407211 */ /* 0x080fe200078208ff */
[C---:B------:R-:W-:Y:S01]  /*18f0*/  IMAD.SHL.U32 R93, R17.reuse, 0x10, RZ ;  /* 0x00000010115d7824 */ /* 0x040fe200078e00ff */
[-C--:B------:R-:W-:Y:S01]  /*1900*/  LEA.HI.X.SX32 R67, R6, R69.reuse, 0x1, P2 ;  /* 0x0000004506437211 */ /* 0x080fe200010f0eff */
[----:B------:R-:W-:Y:S01]  /*1910*/  IMAD R6, R70, 0x4, R10 ;  /* 0x0000000446067824 */ /* 0x000fe200078e020a */
[-C--:B------:R-:W-:Y:S01]  /*1920*/  LEA.HI.X.SX32 R63, R18, R69.reuse, 0x1, P0 ;  /* 0x00000045123f7211 */ /* 0x080fe200000f0eff */
[----:B------:R-:W-:Y:S01]  /*1930*/  IMAD R137, R17, 0x1f, RZ ;  /* 0x0000001f11897824 */ /* 0x000fe200078e02ff */
[-C--:B------:R-:W-:Y:S01]  /*1940*/  LEA.HI.X.SX32 R65, R19, R69.reuse, 0x1, P1 ;  /* 0x0000004513417211 */ /* 0x080fe200008f0eff */
[----:B------:R-:W-:Y:S01]  /*1950*/  IMAD R19, R17, 0x5, RZ ;  /* 0x0000000511137824 */ /* 0x000fe200078e02ff */
[-C--:B------:R-:W-:Y:S01]  /*1960*/  LEA R128, P0, R68, R134.reuse, 0x1 ;  /* 0x0000008644807211 */ /* 0x080fe200078008ff */
[----:B------:R-:W-:Y:S01]  /*1970*/  IMAD.MOV.U32 R142, RZ, RZ, -0x800000 ;  /* 0xff800000ff8e7424 */ /* 0x000fe200078e00ff */
[-C--:B------:R-:W-:Y:S01]  /*1980*/  LEA R130, P1, R9, R134.reuse, 0x1 ;  /* 0x0000008609827211 */ /* 0x080fe200078208ff */
[----:B------:R-:W-:Y:S01]  /*1990*/  IMAD.MOV.U32 R16, RZ, RZ, RZ ;  /* 0x000000ffff107224 */ /* 0x000fe200078e00ff */
[-C--:B------:R-:W-:Y:S01]  /*19a0*/  LEA R132, P2, R10, R134.reuse, 0x1 ;  /* 0x000000860a847211 */ /* 0x080fe200078408ff */
[----:B------:R-:W-:Y:S01]  /*19b0*/  IMAD.MOV.U32 R140, RZ, RZ, -0x800000 ;  /* 0xff800000ff8c7424 */ /* 0x000fe200078e00ff */
[C---:B------:R-:W-:Y:S01]  /*19c0*/  LEA R134, P3, R6.reuse, R134, 0x1 ;  /* 0x0000008606867211 */ /* 0x040fe200078608ff */
[----:B------:R-:W-:Y:S01]  /*19d0*/  IMAD.MOV.U32 R18, RZ, RZ, 0x3f800000 ;  /* 0x3f800000ff127424 */ /* 0x000fe200078e00ff */
[-C--:B------:R-:W-:Y:S01]  /*19e0*/  IADD3 R180, P6, R181, R218.reuse, RZ ;  /* 0x000000dab5b47210 */ /* 0x080fe20007fde0ff */
[----:B------:R-:W-:Y:S01]  /*19f0*/  UMOV UR5, URZ ;  /* 0x0000003f00057c82 */ /* 0x000fe20008000000 */
[----:B------:R-:W-:Y:S01]  /*1a00*/  LEA.HI.X.SX32 R135, R6, R69, 0x1, P3 ;  /* 0x0000004506877211 */ /* 0x000fe200018f0eff */
[----:B------:R-:W-:Y:S01]  /*1a10*/  IMAD.MOV.U32 R6, RZ, RZ, RZ ;  /* 0x000000ffff067224 */ /* 0x000fe200078e00ff */
[----:B------:R-:W-:-:S02]  /*1a20*/  IADD3 R182, P3, R183, R218, RZ ;  /* 0x000000dab7b67210 */ /* 0x000fc40007f7e0ff */
[-C--:B------:R-:W-:Y:S02]  /*1a30*/  LEA.HI.X.SX32 R181, R99, R219.reuse, 0x1, P6 ;  /* 0x000000db63b57211 */ /* 0x080fe400030f0eff */
[----:B------:R-:W-:Y:S02]  /*1a40*/  LEA.HI.X.SX32 R183, R97, R219, 0x1, P3 ;  /* 0x000000db61b77211 */ /* 0x000fe400018f0eff */
[-C--:B------:R-:W-:Y:S02]  /*1a50*/  IADD3 R198, P3, R101, R218.reuse, RZ ;  /* 0x000000da65c67210 */ /* 0x080fe40007f7e0ff */
[-C--:B------:R-:W-:Y:S01]  /*1a60*/  LEA.HI.X.SX32 R131, R9, R69.reuse, 0x1, P1 ;  /* 0x0000004509837211 */ /* 0x080fe200008f0eff */
[----:B------:R-:W-:Y:S01]  /*1a70*/  IMAD R9, R17, 0x3, RZ ;  /* 0x0000000311097824 */ /* 0x000fe200078e02ff */
[----:B------:R-:W-:Y:S01]  /*1a80*/  LEA.HI.X.SX32 R133, R10, R69, 0x1, P2 ;  /* 0x000000450a857211 */ /* 0x000fe200010f0eff */
[----:B------:R-:W-:Y:S01]  /*1a90*/  IMAD.MOV.U32 R10, RZ, RZ, 0x3f800000 ;  /* 0x3f800000ff0a7424 */ /* 0x000fe200078e00ff */
[----:B------:R-:W-:-:S02]  /*1aa0*/  IADD3 R172, P6, R173, R218, RZ ;  /* 0x000000daadac7210 */ /* 0x000fc40007fde0ff */
[-C--:B------:R-:W-:Y:S02]  /*1ab0*/  LEA.HI.X.SX32 R199, R81, R219.reuse, 0x1, P3 ;  /* 0x000000db51c77211 */ /* 0x080fe400018f0eff */
[-C--:B------:R-:W-:Y:S02]  /*1ac0*/  IADD3 R184, P1, R185, R218.reuse, RZ ;  /* 0x000000dab9b87210 */ /* 0x080fe40007f3e0ff */
[-C--:B------:R-:W-:Y:S02]  /*1ad0*/  IADD3 R200, P2, R97, R218.reuse, RZ ;  /* 0x000000da61c87210 */ /* 0x080fe40007f5e0ff */
[----:B------:R-:W-:Y:S02]  /*1ae0*/  IADD3 R196, P3, R105, R218, RZ ;  /* 0x000000da69c47210 */ /* 0x000fe40007f7e0ff */
[----:B------:R-:W-:Y:S02]  /*1af0*/  LEA.HI.X.SX32 R173, R107, R219, 0x1, P6 ;  /* 0x000000db6bad7211 */ /* 0x000fe400030f0eff */
[----:B------:R-:W-:-:S02]  /*1b00*/  CS2R R106, SRZ ;  /* 0x00000000006a7805 */ /* 0x000fc4000001ff00 */
[----:B------:R-:W-:Y:S01]  /*1b10*/  LEA.HI.X.SX32 R129, R68, R69, 0x1, P0 ;  /* 0x0000004544817211 */ /* 0x000fe200000f0eff */
[----:B------:R-:W-:Y:S01]  /*1b20*/  IMAD.SHL.U32 R69, R17, 0x2, RZ ;  /* 0x0000000211457824 */ /* 0x000fe200078e00ff */
[-C--:B------:R-:W-:Y:S02]  /*1b30*/  LEA.HI.X.SX32 R185, R95, R219.reuse, 0x1, P1 ;  /* 0x000000db5fb97211 */ /* 0x080fe400008f0eff */
[-C--:B------:R-:W-:Y:S02]  /*1b40*/  LEA.HI.X.SX32 R201, R79, R219.reuse, 0x1, P2 ;  /* 0x000000db4fc97211 */ /* 0x080fe400010f0eff */
[----:B------:R-:W-:Y:S02]  /*1b50*/  LEA.HI.X.SX32 R197, R83, R219, 0x1, P3 ;  /* 0x000000db53c57211 */ /* 0x000fe400018f0eff */
[----:B------:R-:W-:Y:S02]  /*1b60*/  CS2R R82, SRZ ;  /* 0x0000000000527805 */ /* 0x000fe4000001ff00 */
[----:B------:R-:W-:-:S02]  /*1b70*/  IADD3 R194, P6, R109, R218, RZ ;  /* 0x000000da6dc27210 */ /* 0x000fc40007fde0ff */
[-C--:B------:R-:W-:Y:S02]  /*1b80*/  IADD3 R178, P4, R179, R218.reuse, RZ ;  /* 0x000000dab3b27210 */ /* 0x080fe40007f9e0ff */
[-C--:B------:R-:W-:Y:S02]  /*1b90*/  IADD3 R176, P0, R177, R218.reuse, RZ ;  /* 0x000000dab1b07210 */ /* 0x080fe40007f1e0ff */
[-C--:B------:R-:W-:Y:S02]  /*1ba0*/  IADD3 R174, P1, R175, R218.reuse, RZ ;  /* 0x000000daafae7210 */ /* 0x080fe40007f3e0ff */
[-C--:B------:R-:W-:Y:S02]  /*1bb0*/  IADD3 R208, P2, R81, R218.reuse, RZ ;  /* 0x000000da51d07210 */ /* 0x080fe40007f5e0ff */
[----:B------:R-:W-:Y:S02]  /*1bc0*/  CS2R R80, SRZ ;  /* 0x0000000000507805 */ /* 0x000fe4000001ff00 */
[----:B------:R-:W-:-:S02]  /*1bd0*/  IADD3 R212, P3, R73, R218, RZ ;  /* 0x000000da49d47210 */ /* 0x000fc40007f7e0ff */
[-C--:B------:R-:W-:Y:S02]  /*1be0*/  LEA.HI.X.SX32 R195, R85, R219.reuse, 0x1, P6 ;  /* 0x000000db55c37211 */ /* 0x080fe400030f0eff */
[-C--:B------:R-:W-:Y:S01]  /*1bf0*/  LEA.HI.X.SX32 R209, R19, R219.reuse, 0x1, P2 ;  /* 0x000000db13d17211 */ /* 0x080fe200010f0eff */
[----:B------:R-:W-:Y:S01]  /*1c00*/  IMAD.MOV.U32 R19, RZ, RZ, -0x800000 ;  /* 0xff800000ff137424 */ /* 0x000fe200078e00ff */
[-C--:B------:R-:W-:Y:S02]  /*1c10*/  LEA.HI.X.SX32 R179, R101, R219.reuse, 0x1, P4 ;  /* 0x000000db65b37211 */ /* 0x080fe400020f0eff */
[----:B------:R-:W-:Y:S02]  /*1c20*/  CS2R R100, SRZ ;  /* 0x0000000000647805 */ /* 0x000fe4000001ff00 */
[----:B------:R-:W-:Y:S02]  /*1c30*/  LEA.HI.X.SX32 R177, R103, R219, 0x1, P0 ;  /* 0x000000db67b17211 */ /* 0x000fe400000f0eff */
[----:B------:R-:W-:-:S02]  /*1c40*/  CS2R R102, SRZ ;  /* 0x0000000000667805 */ /* 0x000fc4000001ff00 */
[-C--:B------:R-:W-:Y:S02]  /*1c50*/  LEA.HI.X.SX32 R175, R105, R219.reuse, 0x1, P1 ;  /* 0x000000db69af7211 */ /* 0x080fe400008f0eff */
[----:B------:R-:W-:Y:S02]  /*1c60*/  CS2R R104, SRZ ;  /* 0x0000000000687805 */ /* 0x000fe4000001ff00 */
[----:B------:R-:W-:Y:S01]  /*1c70*/  LEA.HI.X.SX32 R213, R9, R219, 0x1, P3 ;  /* 0x000000db09d57211 */ /* 0x000fe200018f0eff */
[----:B------:R-:W-:Y:S01]  /*1c80*/  IMAD.MOV.U32 R9, RZ, RZ, 0x3f800000 ;  /* 0x3f800000ff097424 */ /* 0x000fe200078e00ff */
[-C--:B------:R-:W-:Y:S02]  /*1c90*/  IADD3 R192, P6, R113, R218.reuse, RZ ;  /* 0x000000da71c07210 */ /* 0x080fe40007fde0ff */
[-C--:B------:R-:W-:Y:S02]  /*1ca0*/  IADD3 R170, P2, R171, R218.reuse, RZ ;  /* 0x000000daabaa7210 */ /* 0x080fe40007f5e0ff */
[----:B------:R-:W-:-:S02]  /*1cb0*/  IADD3 R166, P4, R167, R218, RZ ;  /* 0x000000daa7a67210 */ /* 0x000fc40007f9e0ff */
[-C--:B------:R-:W-:Y:S02]  /*1cc0*/  IADD3 R164, P0, R165, R218.reuse, RZ ;  /* 0x000000daa5a47210 */ /* 0x080fe40007f1e0ff */
[-C--:B------:R-:W-:Y:S02]  /*1cd0*/  IADD3 R206, P1, R85, R218.reuse, RZ ;  /* 0x000000da55ce7210 */ /* 0x080fe40007f3e0ff */
[----:B------:R-:W-:Y:S02]  /*1ce0*/  IADD3 R162, P3, R163, R218, RZ ;  /* 0x000000daa3a27210 */ /* 0x000fe40007f7e0ff */
[-C--:B------:R-:W-:Y:S02]  /*1cf0*/  LEA.HI.X.SX32 R193, R87, R219.reuse, 0x1, P6 ;  /* 0x000000db57c17211 */ /* 0x080fe400030f0eff */
[-C--:B------:R-:W-:Y:S02]  /*1d00*/  LEA.HI.X.SX32 R207, R73, R219.reuse, 0x1, P1 ;  /* 0x000000db49cf7211 */ /* 0x080fe400008f0eff */
[----:B------:R-:W-:-:S02]  /*1d10*/  LEA.HI.X.SX32 R171, R109, R219, 0x1, P2 ;  /* 0x000000db6dab7211 */ /* 0x000fc400010f0eff */
[----:B------:R-:W-:Y:S02]  /*1d20*/  CS2R R108, SRZ ;  /* 0x00000000006c7805 */ /* 0x000fe4000001ff00 */
[-C--:B------:R-:W-:Y:S02]  /*1d30*/  LEA.HI.X.SX32 R167, R111, R219.reuse, 0x1, P4 ;  /* 0x000000db6fa77211 */ /* 0x080fe400020f0eff */
[----:B------:R-:W-:Y:S02]  /*1d40*/  CS2R R110, SRZ ;  /* 0x00000000006e7805 */ /* 0x000fe4000001ff00 */
[----:B------:R-:W-:Y:S02]  /*1d50*/  IADD3 R204, P6, R89, R218, RZ ;  /* 0x000000da59cc7210 */ /* 0x000fe40007fde0ff */
[----:B------:R-:W-:Y:S02]  /*1d60*/  LEA.HI.X.SX32 R165, R113, R219, 0x1, P0 ;  /* 0x000000db71a57211 */ /* 0x000fe400000f0eff */
[----:B------:R-:W-:-:S02]  /*1d70*/  CS2R R112, SRZ ;  /* 0x0000000000707805 */ /* 0x000fc4000001ff00 */
[----:B------:R-:W-:Y:S02]  /*1d80*/  LEA.HI.X.SX32 R163, R115, R219, 0x1, P3 ;  /* 0x000000db73a37211 */ /* 0x000fe400018f0eff */
[----:B------:R-:W-:Y:S02]  /*1d90*/  CS2R R114, SRZ ;  /* 0x0000000000727805 */ /* 0x000fe4000001ff00 */
[-C--:B------:R-:W-:Y:S02]  /*1da0*/  IADD3 R160, P1, R161, R218.reuse, RZ ;  /* 0x000000daa1a07210 */ /* 0x080fe40007f3e0ff */
[-C--:B------:R-:W-:Y:S02]  /*1db0*/  IADD3 R158, P2, R159, R218.reuse, RZ ;  /* 0x000000da9f9e7210 */ /* 0x080fe40007f5e0ff */
[-C--:B------:R-:W-:Y:S02]  /*1dc0*/  IADD3 R156, P4, R157, R218.reuse, RZ ;  /* 0x000000da9d9c7210 */ /* 0x080fe40007f9e0ff */
[----:B------:R-:W-:-:S02]  /*1dd0*/  IADD3 R190, P0, R117, R218, RZ ;  /* 0x000000da75be7210 */ /* 0x000fc40007f1e0ff */
[-C--:B------:R-:W-:Y:S02]  /*1de0*/  IADD3 R188, P3, R121, R218.reuse, RZ ;  /* 0x000000da79bc7210 */ /* 0x080fe40007f7e0ff */
[-C--:B------:R-:W-:Y:S02]  /*1df0*/  LEA.HI.X.SX32 R205, R75, R219.reuse, 0x1, P6 ;  /* 0x000000db4bcd7211 */ /* 0x080fe400030f0eff */
[----:B------:R-:W-:Y:S02]  /*1e00*/  IADD3 R216, P6, R69, R218, RZ ;  /* 0x000000da45d87210 */ /* 0x000fe40007fde0ff */
[-C--:B------:R-:W-:Y:S02]  /*1e10*/  LEA.HI.X.SX32 R191, R89, R219.reuse, 0x1, P0 ;  /* 0x000000db59bf7211 */ /* 0x080fe400000f0eff */
[----:B------:R-:W-:Y:S02]  /*1e20*/  LEA.HI.X.SX32 R161, R117, R219, 0x1, P1 ;  /* 0x000000db75a17211 */ /* 0x000fe400008f0eff */
[----:B------:R-:W-:-:S02]  /*1e30*/  CS2R R116, SRZ ;  /* 0x0000000000747805 */ /* 0x000fc4000001ff00 */
[-C--:B------:R-:W-:Y:S02]  /*1e40*/  LEA.HI.X.SX32 R159, R119, R219.reuse, 0x1, P2 ;  /* 0x000000db779f7211 */ /* 0x080fe400010f0eff */
[----:B------:R-:W-:Y:S02]  /*1e50*/  CS2R R118, SRZ ;  /* 0x0000000000767805 */ /* 0x000fe4000001ff00 */
[-C--:B------:R-:W-:Y:S02]  /*1e60*/  LEA.HI.X.SX32 R189, R91, R219.reuse, 0x1, P3 ;  /* 0x000000db5bbd7211 */ /* 0x080fe400018f0eff */
[----:B------:R-:W-:Y:S02]  /*1e70*/  LEA.HI.X.SX32 R157, R121, R219, 0x1, P4 ;  /* 0x000000db799d7211 */ /* 0x000fe400020f0eff */
[----:B------:R-:W-:Y:S02]  /*1e80*/  CS2R R120, SRZ ;  /* 0x0000000000787805 */ /* 0x000fe4000001ff00 */
[----:B------:R-:W-:-:S02]  /*1e90*/  LEA R214, P0, R17, R218, 0x2 ;  /* 0x000000da11d67211 */ /* 0x000fc400078010ff */
[CC--:B------:R-:W-:Y:S02]  /*1ea0*/  LEA R210, P1, R17.reuse, R218.reuse, 0x3 ;  /* 0x000000da11d27211 */ /* 0x0c0fe400078218ff */
[CC--:B------:R-:W-:Y:S02]  /*1eb0*/  LEA R202, P2, R17.reuse, R218.reuse, 0x4 ;  /* 0x000000da11ca7211 */ /* 0x0c0fe400078420ff */
[-C--:B------:R-:W-:Y:S02]  /*1ec0*/  LEA R186, P3, R17, R218.reuse, 0x5 ;  /* 0x000000da11ba7211 */ /* 0x080fe400078628ff */
[----:B------:R-:W-:Y:S02]  /*1ed0*/  IADD3 R154, P4, R155, R218, RZ ;  /* 0x000000da9b9a7210 */ /* 0x000fe40007f9e0ff */
[----:B------:R-:W-:Y:S01]  /*1ee0*/  LEA.HI.X.SX32 R217, R17, R219, 0x1, P6 ;  /* 0x000000db11d97211 */ /* 0x000fe200030f0eff */
[----:B------:R-:W-:Y:S01]  /*1ef0*/  IMAD.MOV.U32 R17, RZ, RZ, 0x3f800000 ;  /* 0x3f800000ff117424 */ /* 0x000fe200078e00ff */
[----:B------:R-:W-:-:S02]  /*1f00*/  LOP3.LUT P6, RZ, R0, 0x3, RZ, 0xc0, !PT ;  /* 0x0000000300ff7812 */ /* 0x000fc400078cc0ff */
[-C--:B------:R-:W-:Y:S02]  /*1f10*/  LEA.HI.X.SX32 R215, R69, R219.reuse, 0x1, P0 ;  /* 0x000000db45d77211 */ /* 0x080fe400000f0eff */
[-C--:B------:R-:W-:Y:S02]  /*1f20*/  LEA.HI.X.SX32 R211, R71, R219.reuse, 0x1, P1 ;  /* 0x000000db47d37211 */ /* 0x080fe400008f0eff */
[-C--:B------:R-:W-:Y:S02]  /*1f30*/  LEA.HI.X.SX32 R203, R77, R219.reuse, 0x1, P2 ;  /* 0x000000db4dcb7211 */ /* 0x080fe400010f0eff */
[-C--:B------:R-:W-:Y:S02]  /*1f40*/  LEA.HI.X.SX32 R187, R93, R219.reuse, 0x1, P3 ;  /* 0x000000db5dbb7211 */ /* 0x080fe400018f0eff */
[----:B------:R-:W-:-:S07]  /*1f50*/  LEA.HI.X.SX32 R155, R137, R219, 0x1, P4 ;  /* 0x000000db899b7211 */ /* 0x000fce00020f0eff */
.L_x_1:
[----:B------:R-:W-:-:S04]  /*1f60*/  IMAD.WIDE R68, R16, 0x2, R218 ;  /* 0x0000000210447825 */ /* 0x000fc800078e02da */
[C---:B------:R-:W-:Y:S01]  /*1f70*/  IMAD.WIDE R74, R16.reuse, 0x2, R212 ;  /* 0x00000002104a7825 */ /* 0x040fe200078e02d4 */
[----:B------:R0:W2:Y:S03]  /*1f80*/  LDG.E.U16 R92, desc[UR10][R68.64] ;  /* 0x0000000a445c7981 */ /* 0x0000a6000c1e1500 */
[C---:B------:R-:W-:Y:S01]  /*1f90*/  IMAD.WIDE R70, R16.reuse, 0x2, R216 ;  /* 0x0000000210467825 */ /* 0x040fe200078e02d8 */
[----:B------:R1:W3:Y:S03]  /*1fa0*/  LDG.E.U16 R95, desc[UR10][R74.64] ;  /* 0x0000000a4a5f7981 */ /* 0x0002e6000c1e1500 */
[C---:B------:R-:W-:Y:S01]  /*1fb0*/  IMAD.WIDE R76, R16.reuse, 0x2, R210 ;  /* 0x00000002104c7825 */ /* 0x040fe200078e02d2 */
[----:B------:R4:W5:Y:S03]  /*1fc0*/  LDG.E.U16 R93, desc[UR10][R70.64] ;  /* 0x0000000a465d7981 */ /* 0x000966000c1e1500 */
[C---:B------:R-:W-:Y:S01]  /*1fd0*/  IMAD.WIDE R72, R16.reuse, 0x2, R214 ;  /* 0x0000000210487825 */ /* 0x040fe200078e02d6 */
[----:B------:R4:W3:Y:S03]  /*1fe0*/  LDG.E.U16 R96, desc[UR10][R76.64] ;  /* 0x0000000a4c607981 */ /* 0x0008e6000c1e1500 */
[C---:B------:R-:W-:Y:S01]  /*1ff0*/  IMAD.WIDE R78, R16.reuse, 0x2, R208 ;  /* 0x00000002104e7825 */ /* 0x040fe200078e02d0 */
[----:B------:R4:W3:Y:S03]  /*2000*/  LDG.E.U16 R94, desc[UR10][R72.64] ;  /* 0x0000000a485e7981 */ /* 0x0008e6000c1e1500 */
[C---:B------:R-:W-:Y:S01]  /*2010*/  IMAD.WIDE R84, R16.reuse, 0x2, R206 ;  /* 0x0000000210547825 */ /* 0x040fe200078e02ce */
[----:B------:R4:W3:Y:S03]  /*2020*/  LDG.E.U16 R97, desc[UR10][R78.64] ;  /* 0x0000000a4e617981 */ /* 0x0008e6000c1e1500 */
[C---:B------:R-:W-:Y:S01]  /*2030*/  IMAD.WIDE R86, R16.reuse, 0x2, R198 ;  /* 0x0000000210567825 */ /* 0x040fe200078e02c6 */
[----:B------:R4:W3:Y:S03]  /*2040*/  LDG.E.U16 R136, desc[UR10][R84.64] ;  /* 0x0000000a54887981 */ /* 0x0008e6000c1e1500 */
[C---:B------:R-:W-:Y:S01]  /*2050*/  IMAD.WIDE R88, R16.reuse, 0x2, R196 ;  /* 0x0000000210587825 */ /* 0x040fe200078e02c4 */
[----:B------:R-:W3:Y:S03]  /*2060*/  LDG.E.U16 R137, desc[UR10][R86.64] ;  /* 0x0000000a56897981 */ /* 0x000ee6000c1e1500 */
[C---:B0-----:R-:W-:Y:S01]  /*2070*/  IMAD.WIDE R68, R16.reuse, 0x2, R202 ;  /* 0x0000000210447825 */ /* 0x041fe200078e02ca */
[----:B------:R0:W3:Y:S03]  /*2080*/  LDG.E.U16 R138, desc[UR10][R88.64] ;  /* 0x0000000a588a7981 */ /* 0x0000e6000c1e1500 */
[C---:B-1----:R-:W-:Y:S01]  /*2090*/  IMAD.WIDE R74, R16.reuse, 0x2, R190 ;  /* 0x00000002104a7825 */ /* 0x042fe200078e02be */
[----:B------:R1:W5:Y:S03]  /*20a0*/  LDG.E.U16 R98, desc[UR10][R68.64] ;  /* 0x0000000a44627981 */ /* 0x000366000c1e1500 */
[C---:B------:R-:W-:Y:S01]  /*20b0*/  IMAD.WIDE R226, R16.reuse, 0x2, R170 ;  /* 0x0000000210e27825 */ /* 0x040fe200078e02aa */
[----:B------:R1:W3:Y:S03]  /*20c0*/  LDG.E.U16 R169, desc[UR10][R74.64] ;  /* 0x0000000a4aa97981 */ /* 0x0002e6000c1e1500 */
[----:B----4-:R-:W-:-:S02]  /*20d0*/  IMAD.WIDE R70, R16, 0x2, R200 ;  /* 0x0000000210467825 */ /* 0x010fc400078e02c8 */
[----:B------:R-:W4:Y:S02]  /*20e0*/  LDG.E.U16 R226, desc[UR10][R226.64] ;  /* 0x0000000ae2e27981 */ /* 0x000f24000c1e1500 */
[C---:B------:R-:W-:Y:S02]  /*20f0*/  IMAD.WIDE R76, R16.reuse, 0x2, R186 ;  /* 0x00000002104c7825 */ /* 0x040fe400078e02ba */
[----:B------:R1:W3:Y:S02]  /*2100*/  LDG.E.U16 R99, desc[UR10][R70.64] ;  /* 0x0000000a46637981 */ /* 0x0002e4000c1e1500 */
[C---:B------:R-:W-:Y:S02]  /*2110*/  IMAD.WIDE R72, R16.reuse, 0x2, R192 ;  /* 0x0000000210487825 */ /* 0x040fe400078e02c0 */
[----:B------:R1:W3:Y:S02]  /*2120*/  LDG.E.U16 R221, desc[UR10][R76.64] ;  /* 0x0000000a4cdd7981 */ /* 0x0002e4000c1e1500 */
[----:B------:R-:W-:-:S02]  /*2130*/  IMAD.WIDE R228, R16, 0x2, R184 ;  /* 0x0000000210e47825 */ /* 0x000fc400078e02b8 */
[----:B------:R1:W3:Y:S02]  /*2140*/  LDG.E.U16 R145, desc[UR10][R72.64] ;  /* 0x0000000a48917981 */ /* 0x0002e4000c1e1500 */
[C---:B------:R-:W-:Y:S02]  /*2150*/  IMAD.WIDE R78, R16.reuse, 0x2, R166 ;  /* 0x00000002104e7825 */ /* 0x040fe400078e02a6 */
[----:B------:R-:W3:Y:S02]  /*2160*/  LDG.E.U16 R222, desc[UR10][R228.64] ;  /* 0x0000000ae4de7981 */ /* 0x000ee4000c1e1500 */
[C---:B------:R-:W-:Y:S02]  /*2170*/  IMAD.WIDE R230, R16.reuse, 0x2, R182 ;  /* 0x0000000210e67825 */ /* 0x040fe400078e02b6 */
[----:B------:R1:W3:Y:S02]  /*2180*/  LDG.E.U16 R232, desc[UR10][R78.64] ;  /* 0x0000000a4ee87981 */ /* 0x0002e4000c1e1500 */
[----:B------:R-:W-:-:S02]  /*2190*/  IMAD.WIDE R84, R16, 0x2, R164 ;  /* 0x0000000210547825 */ /* 0x000fc400078e02a4 */
[----:B------:R-:W3:Y:S02]  /*21a0*/  LDG.E.U16 R223, desc[UR10][R230.64] ;  /* 0x0000000ae6df7981 */ /* 0x000ee4000c1e1500 */
[C---:B------:R-:W-:Y:S02]  /*21b0*/  IMAD.WIDE R90, R16.reuse, 0x2, R194 ;  /* 0x00000002105a7825 */ /* 0x040fe400078e02c2 */
[----:B------:R1:W3:Y:S02]  /*21c0*/  LDG.E.U16 R228, desc[UR10][R84.64] ;  /* 0x0000000a54e47981 */ /* 0x0002e4000c1e1500 */
[C---:B0-----:R-:W-:Y:S02]  /*21d0*/  IMAD.WIDE R88, R16.reuse, 0x2, R180 ;  /* 0x0000000210587825 */ /* 0x041fe400078e02b4 */
[----:B------:R-:W3:Y:S02]  /*21e0*/  LDG.E.U16 R139, desc[UR10][R90.64] ;  /* 0x0000000a5a8b7981 */ /* 0x000ee4000c1e1500 */
[----:B------:R-:W-:-:S02]  /*21f0*/  IMAD.WIDE R86, R16, 0x2, R178 ;  /* 0x0000000210567825 */ /* 0x000fc400078e02b2 */
[----:B------:R-:W3:Y:S02]  /*2200*/  LDG.E.U16 R224, desc[UR10][R88.64] ;  /* 0x0000000a58e07981 */ /* 0x000ee4000c1e1500 */
[C---:B-1----:R-:W-:Y:S02]  /*2210*/  IMAD.WIDE R68, R16.reuse, 0x2, R162 ;  /* 0x0000000210447825 */ /* 0x042fe400078e02a2 */
[----:B------:R0:W3:Y:S02]  /*2220*/  LDG.E.U16 R225, desc[UR10][R86.64] ;  /* 0x0000000a56e17981 */ /* 0x0000e4000c1e1500 */
[C---:B------:R-:W-:Y:S02]  /*2230*/  IMAD.WIDE R74, R16.reuse, 0x2, R160 ;  /* 0x00000002104a7825 */ /* 0x040fe400078e02a0 */
[----:B------:R-:W3:Y:S02]  /*2240*/  LDG.E.U16 R229, desc[UR10][R68.64] ;  /* 0x0000000a44e57981 */ /* 0x000ee4000c1e1500 */
[----:B------:R-:W-:-:S02]  /*2250*/  IMAD.WIDE R70, R16, 0x2, R176 ;  /* 0x0000000210467825 */ /* 0x000fc400078e02b0 */
[----:B------:R-:W3:Y:S02]  /*2260*/  LDG.E.U16 R74, desc[UR10][R74.64] ;  /* 0x0000000a4a4a7981 */ /* 0x000ee4000c1e1500 */
[C---:B------:R-:W-:Y:S02]  /*2270*/  IMAD.WIDE R76, R16.reuse, 0x2, R158 ;  /* 0x00000002104c7825 */ /* 0x040fe400078e029e */
[----:B------:R-:W3:Y:S02]  /*2280*/  LDG.E.U16 R70, desc[UR10][R70.64] ;  /* 0x0000000a46467981 */ /* 0x000ee4000c1e1500 */
[C---:B------:R-:W-:Y:S02]  /*2290*/  IMAD.WIDE R72, R16.reuse, 0x2, R174 ;  /* 0x0000000210487825 */ /* 0x040fe400078e02ae */
[----:B------:R-:W3:Y:S02]  /*22a0*/  LDG.E.U16 R76, desc[UR10][R76.64] ;  /* 0x0000000a4c4c7981 */ /* 0x000ee4000c1e1500 */
[----:B------:R-:W-:-:S02]  /*22b0*/  IMAD.WIDE R78, R16, 0x2, R156 ;  /* 0x00000002104e7825 */ /* 0x000fc400078e029c */
[----:B------:R1:W3:Y:S02]  /*22c0*/  LDG.E.U16 R72, desc[UR10][R72.64] ;  /* 0x0000000a48487981 */ /* 0x0002e4000c1e1500 */
[C---:B------:R-:W-:Y:S02]  /*22d0*/  IMAD.WIDE R84, R16.reuse, 0x2, R204 ;  /* 0x0000000210547825 */ /* 0x040fe400078e02cc */
[----:B------:R1:W3:Y:S02]  /*22e0*/  LDG.E.U16 R78, desc[UR10][R78.64] ;  /* 0x0000000a4e4e7981 */ /* 0x0002e4000c1e1500 */
[C---:B0-----:R-:W-:Y:S02]  /*22f0*/  IMAD.WIDE R86, R16.reuse, 0x2, R188 ;  /* 0x0000000210567825 */ /* 0x041fe400078e02bc */
[----:B------:R0:W3:Y:S02]  /*2300*/  LDG.E.U16 R68, desc[UR10][R84.64] ;  /* 0x0000000a54447981 */ /* 0x0000e4000c1e1500 */
[----:B------:R-:W-:-:S02]  /*2310*/  IMAD.WIDE R88, R16, 0x2, R172 ;  /* 0x0000000210587825 */ /* 0x000fc400078e02ac */
[----:B------:R-:W3:Y:S02]  /*2320*/  LDG.E.U16 R69, desc[UR10][R86.64] ;  /* 0x0000000a56457981 */ /* 0x000ee4000c1e1500 */
[----:B------:R-:W-:Y:S02]  /*2330*/  IMAD.WIDE R90, R16, 0x2, R154 ;  /* 0x00000002105a7825 */ /* 0x000fe400078e029a */
[----:B------:R-:W3:Y:S04]  /*2340*/  LDG.E.U16 R71, desc[UR10][R88.64] ;  /* 0x0000000a58477981 */ /* 0x000ee8000c1e1500 */
[----:B------:R-:W3:Y:S01]  /*2350*/  LDG.E.U16 R227, desc[UR10][R90.64] ;  /* 0x0000000a5ae37981 */ /* 0x000ee2000c1e1500 */
[C---:B------:R-:W-:Y:S02]  /*2360*/  LOP3.LUT R220, R0.reuse, 0x7, RZ, 0xc0, !PT ;  /* 0x0000000700dc7812 */ /* 0x040fe400078ec0ff */
[----:B------:R-:W-:-:S02]  /*2370*/  LOP3.LUT R143, R0, 0x60, RZ, 0xc0, !PT ;  /* 0x00000060008f7812 */ /* 0x000fc400078ec0ff */
[----:B-1----:R-:W-:Y:S01]  /*2380*/  SHF.L.U32 R73, R0, 0x3, RZ ;  /* 0x0000000300497819 */ /* 0x002fe200000006ff */
[----:B------:R-:W-:Y:S02]  /*2390*/  IMAD.SHL.U32 R168, R220, 0x40, RZ ;  /* 0x00000040dca87824 */ /* 0x000fe400078e00ff */
[----:B------:R-:W-:Y:S02]  /*23a0*/  IMAD R75, R143, 0x4, R220 ;  /* 0x000000048f4b7824 */ /* 0x000fe400078e02dc */
[----:B------:R-:W-:Y:S01]  /*23b0*/  IMAD.SHL.U32 R144, R0, 0x2, RZ ;  /* 0x0000000200907824 */ /* 0x000fe200078e00ff */
[----:B------:R-:W-:Y:S01]  /*23c0*/  LOP3.LUT R73, R168, 0x30, R73, 0xf8, !PT ;  /* 0x00000030a8497812 */ /* 0x000fe200078ef849 */
[----:B------:R-:W-:Y:S01]  /*23d0*/  IMAD.SHL.U32 R75, R75, 0x10, RZ ;  /* 0x000000104b4b7824 */ /* 0x000fe200078e00ff */
[----:B------:R-:W-:Y:S02]  /*23e0*/  LOP3.LUT R168, R0, 0x10, RZ, 0xc0, !PT ;  /* 0x0000001000a87812 */ /* 0x000fe400078ec0ff */
[--C-:B------:R-:W-:Y:S01]  /*23f0*/  LOP3.LUT R77, R73, 0x10, R144.reuse, 0x78, !PT ;  /* 0x00000010494d7812 */ /* 0x100fe200078e7890 */
[----:B------:R-:W-:Y:S01]  /*2400*/  IMAD.SHL.U32 R73, R8, 0x2, RZ ;  /* 0x0000000208497824 */ /* 0x000fe200078e00ff */
[----:B------:R-:W-:Y:S01]  /*2410*/  BAR.SYNC.DEFER_BLOCKING 0x0 ;  /* 0x0000000000007b1d */ /* 0x000fe20000010000 */
[----:B------:R-:W-:-:S02]  /*2420*/  LOP3.LUT R75, R75, 0x30, R144, 0x78, !PT ;  /* 0x000000304b4b7812 */ /* 0x000fc400078e7890 */
[----:B------:R-:W-:Y:S02]  /*2430*/  IMAD R168, R168, 0x20, R77 ;  /* 0x00000020a8a87824 */ /* 0x000fe400078e024d */
[----:B------:R-:W-:Y:S02]  /*2440*/  LEA R220, R220, R75, 0x8 ;  /* 0x0000004bdcdc7211 */ /* 0x000fe400078e40ff */
[C---:B------:R-:W-:Y:S02]  /*2450*/  LOP3.LUT R75, R73.reuse, 0x10, RZ, 0x3c, !PT ;  /* 0x00000010494b7812 */ /* 0x040fe400078e3cff */
[C---:B------:R-:W-:Y:S02]  /*2460*/  LOP3.LUT R77, R73.reuse, 0x20, RZ, 0x3c, !PT ;  /* 0x00000020494d7812 */ /* 0x040fe400078e3cff */
[C---:B------:R-:W-:Y:S02]  /*2470*/  LOP3.LUT R79, R73.reuse, 0x30, RZ, 0x3c, !PT ;  /* 0x00000030494f7812 */ /* 0x040fe400078e3cff */
[C---:B0-----:R-:W-:Y:S01]  /*2480*/  LOP3.LUT R84, R73.reuse, 0x40, RZ, 0x3c, !PT ;  /* 0x0000004049547812 */ /* 0x041fe200078e3cff */
[----:B--2---:R-:W-:Y:S04]  /*2490*/  STS.U16 [R73+UR6+0x2000], R92 ;  /* 0x0020005c49007988 */ /* 0x004fe80008000406 */
[----:B-----5:R-:W-:Y:S04]  /*24a0*/  STS.U16 [R73+UR6+0x2800], R98 ;  /* 0x0028006249007988 */ /* 0x020fe80008000406 */
[----:B----4-:R-:W-:Y:S04]  /*24b0*/  STS.U16 [R73+UR6+0x3800], R226 ;  /* 0x003800e249007988 */ /* 0x010fe80008000406 */
[----:B---3--:R-:W-:Y:S04]  /*24c0*/  STS.U16 [R73+UR6+0x3000], R221 ;  /* 0x003000dd49007988 */ /* 0x008fe80008000406 */
[----:B------:R-:W-:Y:S04]  /*24d0*/  STS.U16 [R75+UR6+0x2100], R93 ;  /* 0x0021005d4b007988 */ /* 0x000fe80008000406 */
[----:B------:R-:W-:Y:S04]  /*24e0*/  STS.U16 [R75+UR6+0x2900], R99 ;  /* 0x002900634b007988 */ /* 0x000fe80008000406 */
[----:B------:R-:W-:Y:S04]  /*24f0*/  STS.U16 [R75+UR6+0x3100], R222 ;  /* 0x003100de4b007988 */ /* 0x000fe80008000406 */
[----:B------:R0:W-:Y:S04]  /*2500*/  STS.U16 [R75+UR6+0x3900], R232 ;  /* 0x003900e84b007988 */ /* 0x0001e80008000406 */
[----:B------:R-:W-:Y:S04]  /*2510*/  STS.U16 [R77+UR6+0x2200], R94 ;  /* 0x0022005e4d007988 */ /* 0x000fe80008000406 */
[----:B------:R-:W-:Y:S01]  /*2520*/  STS.U16 [R77+UR6+0x2a00], R137 ;  /* 0x002a00894d007988 */ /* 0x000fe20008000406 */
[----:B0-----:R-:W-:-:S03]  /*2530*/  LOP3.LUT R75, R73, 0x50, RZ, 0x3c, !PT ;  /* 0x00000050494b7812 */ /* 0x001fc600078e3cff */
[----:B------:R-:W-:Y:S04]  /*2540*/  STS.U16 [R77+UR6+0x3200], R223 ;  /* 0x003200df4d007988 */ /* 0x000fe80008000406 */
[----:B------:R0:W-:Y:S04]  /*2550*/  STS.U16 [R77+UR6+0x3a00], R228 ;  /* 0x003a00e44d007988 */ /* 0x0001e80008000406 */
[----:B------:R1:W-:Y:S04]  /*2560*/  STS.U16 [R79+UR6+0x2b00], R138 ;  /* 0x002b008a4f007988 */ /* 0x0003e80008000406 */
[----:B------:R-:W-:Y:S01]  /*2570*/  STS.U16 [R79+UR6+0x2300], R95 ;  /* 0x0023005f4f007988 */ /* 0x000fe20008000406 */
[----:B0-----:R-:W-:-:S03]  /*2580*/  LOP3.LUT R77, R73, 0x60, RZ, 0x3c, !PT ;  /* 0x00000060494d7812 */ /* 0x001fc600078e3cff */
[----:B------:R-:W-:Y:S01]  /*2590*/  STS.U16 [R79+UR6+0x3300], R224 ;  /* 0x003300e04f007988 */ /* 0x000fe20008000406 */
[----:B-1----:R-:W-:-:S03]  /*25a0*/  LOP3.LUT R138, R73, 0x70, RZ, 0x3c, !PT ;  /* 0x00000070498a7812 */ /* 0x002fc600078e3cff */
[----:B------:R-:W-:Y:S04]  /*25b0*/  STS.U16 [R79+UR6+0x3b00], R229 ;  /* 0x003b00e54f007988 */ /* 0x000fe80008000406 */
[----:B------:R-:W-:Y:S04]  /*25c0*/  STS.U16 [R84+UR6+0x2400], R96 ;  /* 0x0024006054007988 */ /* 0x000fe80008000406 */
[----:B------:R-:W-:Y:S04]  /*25d0*/  STS.U16 [R84+UR6+0x2c00], R139 ;  /* 0x002c008b54007988 */ /* 0x000fe80008000406 */
[----:B------:R-:W-:Y:S04]  /*25e0*/  STS.U16 [R84+UR6+0x3400], R225 ;  /* 0x003400e154007988 */ /* 0x000fe80008000406 */
[----:B------:R-:W-:Y:S04]  /*25f0*/  STS.U16 [R84+UR6+0x3c00], R74 ;  /* 0x003c004a54007988 */ /* 0x000fe80008000406 */
[----:B------:R-:W-:Y:S04]  /*2600*/  STS.U16 [R75+UR6+0x2500], R97 ;  /* 0x002500614b007988 */ /* 0x000fe80008000406 */
[----:B------:R0:W-:Y:S04]  /*2610*/  STS.U16 [R75+UR6+0x2d00], R145 ;  /* 0x002d00914b007988 */ /* 0x0001e80008000406 */
[----:B------:R-:W-:Y:S04]  /*2620*/  STS.U16 [R75+UR6+0x3500], R70 ;  /* 0x003500464b007988 */ /* 0x000fe80008000406 */
[----:B------:R-:W-:Y:S04]  /*2630*/  STS.U16 [R75+UR6+0x3d00], R76 ;  /* 0x003d004c4b007988 */ /* 0x000fe80008000406 */
[----:B------:R-:W-:Y:S04]  /*2640*/  STS.U16 [R77+UR6+0x2600], R136 ;  /* 0x002600884d007988 */ /* 0x000fe80008000406 */
[----:B------:R1:W-:Y:S04]  /*2650*/  STS.U16 [R77+UR6+0x2e00], R169 ;  /* 0x002e00a94d007988 */ /* 0x0003e80008000406 */
[----:B------:R-:W-:Y:S04]  /*2660*/  STS.U16 [R77+UR6+0x3600], R72 ;  /* 0x003600484d007988 */ /* 0x000fe80008000406 */
[----:B------:R-:W-:Y:S04]  /*2670*/  STS.U16 [R77+UR6+0x3e00], R78 ;  /* 0x003e004e4d007988 */ /* 0x000fe80008000406 */
[----:B------:R-:W-:Y:S04]  /*2680*/  STS.U16 [R138+UR6+0x2700], R68 ;  /* 0x002700448a007988 */ /* 0x000fe80008000406 */
[----:B------:R-:W-:Y:S04]  /*2690*/  STS.U16 [R138+UR6+0x2f00], R69 ;  /* 0x002f00458a007988 */ /* 0x000fe80008000406 */
[----:B------:R-:W-:Y:S04]  /*26a0*/  STS.U16 [R138+UR6+0x3700], R71 ;  /* 0x003700478a007988 */ /* 0x000fe80008000406 */
[----:B------:R-:W-:Y:S01]  /*26b0*/  STS.U16 [R138+UR6+0x3f00], R227 ;  /* 0x003f00e38a007988 */ /* 0x000fe20008000406 */
[----:B------:R-:W-:Y:S01]  /*26c0*/  BAR.SYNC.DEFER_BLOCKING 0x0 ;  /* 0x0000000000007b1d */ /* 0x000fe20000010000 */
[----:B0-----:R-:W-:-:S05]  /*26d0*/  LOP3.LUT R145, R168, 0x20, RZ, 0x3c, !PT ;  /* 0x00000020a8917812 */ /* 0x001fca00078e3cff */
[----:B------:R-:W-:Y:S04]  /*26e0*/  LDSM.16.MT88.4 R88, [R168+UR6] ;  /* 0x00000006a858783b */ /* 0x000fe80008004200 */
[----:B------:R-:W0:Y:S04]  /*26f0*/  LDSM.16.M88.4 R96, [R220+UR6+0x2000] ;  /* 0x00200006dc60783b */ /* 0x000e280008000200 */
[----:B------:R-:W2:Y:S04]  /*2700*/  LDSM.16.MT88.4 R84, [R145+UR6] ;  /* 0x000000069154783b */ /* 0x000ea80008004200 */
[----:B------:R-:W3:Y:S01]  /*2710*/  LDSM.16.MT88.4 R72, [R168+UR6+0x400] ;  /* 0x00040006a848783b */ /* 0x000ee20008004200 */
[----:B-1----:R-:W-:-:S03]  /*2720*/  LOP3.LUT R169, R220, 0x40, RZ, 0x3c, !PT ;  /* 0x00000040dca97812 */ /* 0x002fc600078e3cff */
[----:B------:R-:W1:Y:S04]  /*2730*/  LDSM.16.MT88.4 R76, [R145+UR6+0x400] ;  /* 0x00040006914c783b */ /* 0x000e680008004200 */
[----:B------:R-:W-:Y:S04]  /*2740*/  LDSM.16.MT88.4 R92, [R168+UR6+0x800] ;  /* 0x00080006a85c783b */ /* 0x000fe80008004200 */
[----:B------:R-:W4:Y:S04]  /*2750*/  LDSM.16.M88.4 R68, [R169+UR6+0x2000] ;  /* 0x00200006a944783b */ /* 0x000f280008000200 */
[----:B------:R-:W-:Y:S01]  /*2760*/  LDSM.16.MT88.4 R136, [R168+UR6+0xc00] ;  /* 0x000c0006a888783b */ /* 0x000fe20008004200 */
[-C--:B0-----:R-:W-:Y:S06]  /*2770*/  HMMA.16816.F32.BF16 R88, R88, R96.reuse, RZ ;  /* 0x000000605858723c */ /* 0x081fec00000418ff */
[----:B--2---:R-:W-:-:S15]  /*2780*/  HMMA.16816.F32.BF16 R84, R84, R96, RZ ;  /* 0x000000605454723c */ /* 0x004fde00000418ff */
[----:B------:R-:W-:-:S03]  /*2790*/  NOP ;  /* 0x0000000000007918 */ /* 0x000fc60000000000 */
[-C--:B---3--:R-:W-:Y:S01]  /*27a0*/  HMMA.16816.F32.BF16 R72, R72, R98.reuse, R88 ;  /* 0x000000624848723c */ /* 0x088fe20000041858 */
[----:B------:R-:W0:Y:S05]  /*27b0*/  LDSM.16.MT88.4 R88, [R145+UR6+0x800] ;  /* 0x000800069158783b */ /* 0x000e2a0008004200 */
[----:B-1----:R-:W-:Y:S01]  /*27c0*/  HMMA.16816.F32.BF16 R96, R76, R98, R84 ;  /* 0x000000624c60723c */ /* 0x002fe20000041854 */
[----:B------:R-:W-:Y:S04]  /*27d0*/  LDSM.16.M88.4 R76, [R220+UR6+0x2080] ;  /* 0x00208006dc4c783b */ /* 0x000fe80008000200 */
[----:B------:R-:W-:-:S13]  /*27e0*/  LDSM.16.MT88.4 R84, [R168+UR6+0x1000] ;  /* 0x00100006a854783b */ /* 0x000fda0008004200 */
[-C--:B----4-:R-:W-:Y:S01]  /*27f0*/  HMMA.16816.F32.BF16 R92, R92, R68.reuse, R72 ;  /* 0x000000445c5c723c */ /* 0x090fe20000041848 */
[----:B------:R-:W1:Y:S05]  /*2800*/  LDSM.16.MT88.4 R72, [R145+UR6+0xc00] ;  /* 0x000c00069148783b */ /* 0x000e6a0008004200 */
[----:B0-----:R-:W-:Y:S01]  /*2810*/  HMMA.16816.F32.BF16 R88, R88, R68, R96 ;  /* 0x000000445858723c */ /* 0x001fe20000041860 */
[----:B------:R-:W-:-:S15]  /*2820*/  LDSM.16.MT88.4 R96, [R168+UR6+0x1400] ;  /* 0x00140006a860783b */ /* 0x000fde0008004200 */
[----:B------:R-:W-:-:S02]  /*2830*/  NOP ;  /* 0x0000000000007918 */ /* 0x000fc40000000000 */
[-C--:B------:R-:W-:Y:S01]  /*2840*/  HMMA.16816.F32.BF16 R136, R136, R70.reuse, R92 ;  /* 0x000000468888723c */ /* 0x080fe2000004185c */
[----:B------:R-:W0:Y:S05]  /*2850*/  LDSM.16.MT88.4 R92, [R145+UR6+0x1000] ;  /* 0x00100006915c783b */ /* 0x000e2a0008004200 */
[----:B-1----:R-:W-:Y:S01]  /*2860*/  HMMA.16816.F32.BF16 R72, R72, R70, R88 ;  /* 0x000000464848723c */ /* 0x002fe20000041858 */
[----:B------:R-:W-:Y:S04]  /*2870*/  LDSM.16.M88.4 R68, [R169+UR6+0x2080] ;  /* 0x00208006a944783b */ /* 0x000fe80008000200 */
[----:B------:R-:W-:-:S13]  /*2880*/  LDSM.16.MT88.4 R88, [R168+UR6+0x1800] ;  /* 0x00180006a858783b */ /* 0x000fda0008004200 */
[-C--:B------:R-:W-:Y:S01]  /*2890*/  HMMA.16816.F32.BF16 R136, R84, R76.reuse, R136 ;  /* 0x0000004c5488723c */ /* 0x080fe20000041888 */
[----:B------:R-:W1:Y:S05]  /*28a0*/  LDSM.16.MT88.4 R84, [R145+UR6+0x1400] ;  /* 0x001400069154783b */ /* 0x000e6a0008004200 */
[----:B0-----:R-:W-:Y:S01]  /*28b0*/  HMMA.16816.F32.BF16 R72, R92, R76, R72 ;  /* 0x0000004c5c48723c */ /* 0x001fe20000041848 */
[----:B------:R-:W0:-:S15]  /*28c0*/  LDSM.16.MT88.4 R92, [R145+UR6+0x1800] ;  /* 0x00180006915c783b */ /* 0x000e1e0008004200 */
[----:B------:R-:W-:-:S02]  /*28d0*/  NOP ;  /* 0x0000000000007918 */ /* 0x000fc40000000000 */
[-C--:B------:R-:W-:Y:S01]  /*28e0*/  HMMA.16816.F32.BF16 R96, R96, R78.reuse, R136 ;  /* 0x0000004e6060723c */ /* 0x080fe20000041888 */
[----:B------:R-:W2:Y:S05]  /*28f0*/  LDSM.16.MT88.4 R136, [R168+UR6+0x1c00] ;  /* 0x001c0006a888783b */ /* 0x000eaa0008004200 */
[----:B-1----:R-:W-:Y:S01]  /*2900*/  HMMA.16816.F32.BF16 R72, R84, R78, R72 ;  /* 0x0000004e5448723c */ /* 0x002fe20000041848 */
[----:B------:R-:W1:-:S15]  /*2910*/  LDSM.16.MT88.4 R76, [R145+UR6+0x1c00] ;  /* 0x001c0006914c783b */ /* 0x000e5e0008004200 */
[----:B------:R-:W-:-:S02]  /*2920*/  NOP ;  /* 0x0000000000007918 */ /* 0x000fc40000000000 */
[-C--:B------:R-:W-:Y:S06]  /*2930*/  HMMA.16816.F32.BF16 R88, R88, R68.reuse, R96 ;  /* 0x000000445858723c */ /* 0x080fec0000041860 */
[----:B0-----:R-:W-:-:S15]  /*2940*/  HMMA.16816.F32.BF16 R72, R92, R68, R72 ;  /* 0x000000445c48723c */ /* 0x001fde0000041848 */
[----:B------:R-:W-:-:S03]  /*2950*/  NOP ;  /* 0x0000000000007918 */ /* 0x000fc60000000000 */
[----:B--2---:R-:W-:Y:S01]  /*2960*/  HMMA.16816.F32.BF16 R88, R136, R70, R88 ;  /* 0x000000468858723c */ /* 0x004fe20000041858 */
[----:B------:R-:W-:-:S04]  /*2970*/  LOP3.LUT R144, R144, 0x6, RZ, 0xc0, !PT ;  /* 0x0000000690907812 */ /* 0x000fc800078ec0ff */
[----:B------:R-:W-:-:S04]  /*2980*/  LEA.HI R144, R143, R144, RZ, 0x1e ;  /* 0x000000908f907211 */ /* 0x000fc800078ff0ff */
[----:B------:R-:W-:Y:S01]  /*2990*/  IADD3 R144, P0, R144, UR4, RZ ;  /* 0x0000000490907c10 */ /* 0x000fe2000ff1e0ff */
[----:B-1----:R-:W-:Y:S04]  /*29a0*/  HMMA.16816.F32.BF16 R72, R76, R70, R72 ;  /* 0x000000464c48723c */ /* 0x002fe80000041848 */
[----:B------:R-:W-:Y:S01]  /*29b0*/  IMAD.X R68, RZ, RZ, UR5, P0 ;  /* 0x00000005ff447e24 */ /* 0x000fe200080e06ff */
[CC--:B------:R-:W-:Y:S02]  /*29c0*/  ISETP.GT.U32.AND P2, PT, R144.reuse, R11.reuse, PT ;  /* 0x0000000b9000720c */ /* 0x0c0fe40003f44070 */
[C---:B------:R-:W-:Y:S02]  /*29d0*/  ISETP.GE.U32.AND P1, PT, R144.reuse, R11, PT ;  /* 0x0000000b9000720c */ /* 0x040fe40003f26070 */
[----:B------:R-:W-:-:S05]  /*29e0*/  ISETP.GT.U32.AND P4, PT, R144, R15, PT ;  /* 0x0000000f9000720c */ /* 0x000fca0003f84070 */
[----:B------:R-:W-:Y:S01]  /*29f0*/  FMUL R88, R88, UR9 ;  /* 0x0000000958587c20 */ /* 0x000fe20008400000 */
[----:B------:R-:W-:Y:S01]  /*2a00*/  FMUL R89, R89, UR9 ;  /* 0x0000000959597c20 */ /* 0x000fe20008400000 */
[----:B------:R-:W-:Y:S01]  /*2a10*/  FMUL R77, R90, UR9 ;  /* 0x000000095a4d7c20 */ /* 0x000fe20008400000 */
[C---:B------:R-:W-:Y:S02]  /*2a20*/  ISETP.GT.U32.AND.EX P2, PT, R68.reuse, RZ, PT, P2 ;  /* 0x000000ff4400720c */ /* 0x040fe40003f44120 */
[C---:B------:R-:W-:Y:S02]  /*2a30*/  ISETP.GE.U32.AND.EX P1, PT, R68.reuse, RZ, PT, P1 ;  /* 0x000000ff4400720c */ /* 0x040fe40003f26110 */
[----:B------:R-:W-:Y:S02]  /*2a40*/  ISETP.GT.U32.AND.EX P4, PT, R68, RZ, PT, P4 ;  /* 0x000000ff4400720c */ /* 0x000fe40003f84140 */
[----:B------:R-:W-:Y:S02]  /*2a50*/  FSEL R88, R88, -INF , !P2 ;  /* 0xff80000058587808 */ /* 0x000fe40005000000 */
[----:B------:R-:W-:-:S02]  /*2a60*/  FSEL R86, R89, -INF , !P1 ;  /* 0xff80000059567808 */ /* 0x000fc40004800000 */
[----:B------:R-:W-:Y:S02]  /*2a70*/  FSEL R77, R77, -INF , !P4 ;  /* 0xff8000004d4d7808 */ /* 0x000fe40006000000 */
[C---:B------:R-:W-:Y:S02]  /*2a80*/  ISETP.GE.U32.AND P3, PT, R144.reuse, R15, PT ;  /* 0x0000000f9000720c */ /* 0x040fe40003f66070 */
[CC--:B------:R-:W-:Y:S02]  /*2a90*/  ISETP.GT.U32.AND P0, PT, R144.reuse, R14.reuse, PT ;  /* 0x0000000e9000720c */ /* 0x0c0fe40003f04070 */
[C---:B------:R-:W-:Y:S02]  /*2aa0*/  ISETP.GE.U32.AND P2, PT, R144.reuse, R14, PT ;  /* 0x0000000e9000720c */ /* 0x040fe40003f46070 */
[CC--:B------:R-:W-:Y:S02]  /*2ab0*/  ISETP.GT.U32.AND P1, PT, R144.reuse, R13.reuse, PT ;  /* 0x0000000d9000720c */ /* 0x0c0fe40003f24070 */
[----:B------:R-:W-:Y:S01]  /*2ac0*/  ISETP.GE.U32.AND P4, PT, R144, R13, PT ;  /* 0x0000000d9000720c */ /* 0x000fe20003f86070 */
[----:B------:R-:W-:Y:S01]  /*2ad0*/  FMUL R91, R91, UR9 ;  /* 0x000000095b5b7c20 */ /* 0x000fe20008400000 */
[----:B------:R-:W-:Y:S01]  /*2ae0*/  ISETP.GE.U32.AND.EX P3, PT, R68, RZ, PT, P3 ;  /* 0x000000ff4400720c */ /* 0x000fe20003f66130 */
[----:B------:R-:W-:Y:S01]  /*2af0*/  FMUL R72, R72, UR9 ;  /* 0x0000000948487c20 */ /* 0x000fe20008400000 */
[C---:B------:R-:W-:Y:S01]  /*2b00*/  ISETP.GT.U32.AND.EX P0, PT, R68.reuse, RZ, PT, P0 ;  /* 0x000000ff4400720c */ /* 0x040fe20003f04100 */
[----:B------:R-:W-:Y:S01]  /*2b10*/  FMUL R73, R73, UR9 ;  /* 0x0000000949497c20 */ /* 0x000fe20008400000 */
[----:B------:R-:W-:Y:S01]  /*2b20*/  ISETP.GE.U32.AND.EX P2, PT, R68, RZ, PT, P2 ;  /* 0x000000ff4400720c */ /* 0x000fe20003f46120 */
[----:B------:R-:W-:Y:S01]  /*2b30*/  FMUL R69, R74, UR9 ;  /* 0x000000094a457c20 */ /* 0x000fe20008400000 */
[----:B------:R-:W-:-:S02]  /*2b40*/  ISETP.GT.U32.AND.EX P1, PT, R68, RZ, PT, P1 ;  /* 0x000000ff4400720c */ /* 0x000fc40003f24110 */
[----:B------:R-:W-:Y:S01]  /*2b50*/  ISETP.GE.U32.AND.EX P4, PT, R68, RZ, PT, P4 ;  /* 0x000000ff4400720c */ /* 0x000fe20003f86140 */
[----:B------:R-:W-:Y:S01]  /*2b60*/  FMUL R68, R75, UR9 ;  /* 0x000000094b447c20 */ /* 0x000fe20008400000 */
[----:B------:R-:W-:Y:S02]  /*2b70*/  FSEL R91, R91, -INF , !P3 ;  /* 0xff8000005b5b7808 */ /* 0x000fe40005800000 */
[----:B------:R-:W-:Y:S02]  /*2b80*/  FSEL R90, R72, -INF , !P0 ;  /* 0xff800000485a7808 */ /* 0x000fe40004000000 */
[----:B------:R-:W-:Y:S02]  /*2b90*/  FSEL R79, R73, -INF , !P2 ;  /* 0xff800000494f7808 */ /* 0x000fe40005000000 */
[----:B------:R-:W-:Y:S02]  /*2ba0*/  FSEL R69, R69, -INF , !P1 ;  /* 0xff80000045457808 */ /* 0x000fe40004800000 */
[----:B------:R-:W-:-:S02]  /*2bb0*/  FSEL R68, R68, -INF , !P4 ;  /* 0xff80000044447808 */ /* 0x000fc40006000000 */
[----:B------:R-:W-:Y:S02]  /*2bc0*/  FMNMX R70, R88, R86, !PT ;  /* 0x0000005658467209 */ /* 0x000fe40007800000 */
[----:B------:R-:W-:Y:S02]  /*2bd0*/  FMNMX R71, R77, R91, !PT ;  /* 0x0000005b4d477209 */ /* 0x000fe40007800000 */
[----:B------:R-:W-:Y:S02]  /*2be0*/  FMNMX R72, R90, R79, !PT ;  /* 0x0000004f5a487209 */ /* 0x000fe40007800000 */
[----:B------:R-:W-:Y:S01]  /*2bf0*/  FMNMX R73, R69, R68, !PT ;  /* 0x0000004445497209 */ /* 0x000fe20007800000 */
[----:B------:R-:W0:Y:S04]  /*2c00*/  SHFL.BFLY PT, R75, R70, 0x2, 0x1f ;  /* 0x0c401f00464b7f89 */ /* 0x000e2800000e0000 */
[----:B------:R-:W1:Y:S04]  /*2c10*/  SHFL.BFLY PT, R74, R71, 0x2, 0x1f ;  /* 0x0c401f00474a7f89 */ /* 0x000e6800000e0000 */
[----:B------:R-:W2:Y:S04]  /*2c20*/  SHFL.BFLY PT, R85, R72, 0x2, 0x1f ;  /* 0x0c401f0048557f89 */ /* 0x000ea800000e0000 */
[----:B------:R-:W3:Y:S01]  /*2c30*/  SHFL.BFLY PT, R84, R73, 0x2, 0x1f ;  /* 0x0c401f0049547f89 */ /* 0x000ee200000e0000 */
[----:B0-----:R-:W-:-:S02]  /*2c40*/  FMNMX R75, R70, R75, !PT ;  /* 0x0000004b464b7209 */ /* 0x001fc40007800000 */
[----:B-1----:R-:W-:Y:S02]  /*2c50*/  FMNMX R76, R71, R74, !PT ;  /* 0x0000004a474c7209 */ /* 0x002fe40007800000 */
[----:B--2---:R-:W-:Y:S01]  /*2c60*/  FMNMX R78, R72, R85, !PT ;  /* 0x00000055484e7209 */ /* 0x004fe20007800000 */
[----:B------:R-:W0:Y:S01]  /*2c70*/  SHFL.BFLY PT, R74, R75, 0x1, 0x1f ;  /* 0x0c201f004b4a7f89 */ /* 0x000e2200000e0000 */
[----:B---3--:R-:W-:-:S03]  /*2c80*/  FMNMX R84, R73, R84, !PT ;  /* 0x0000005449547209 */ /* 0x008fc60007800000 */
[----:B------:R-:W1:Y:S04]  /*2c90*/  SHFL.BFLY PT, R85, R76, 0x1, 0x1f ;  /* 0x0c201f004c557f89 */ /* 0x000e6800000e0000 */
[----:B------:R-:W2:Y:S04]  /*2ca0*/  SHFL.BFLY PT, R87, R78, 0x1, 0x1f ;  /* 0x0c201f004e577f89 */ /* 0x000ea800000e0000 */
[----:B------:R-:W3:Y:S01]  /*2cb0*/  SHFL.BFLY PT, R89, R84, 0x1, 0x1f ;  /* 0x0c201f0054597f89 */ /* 0x000ee200000e0000 */
[----:B------:R-:W-:Y:S02]  /*2cc0*/  LOP3.LUT R228, R0, 0x1c, RZ, 0xc0, !PT ;  /* 0x0000001c00e47812 */ /* 0x000fe400078ec0ff */
[----:B------:R-:W-:-:S02]  /*2cd0*/  SHF.R.U32.HI R70, RZ, 0x3, R8 ;  /* 0x00000003ff467819 */ /* 0x000fc40000011608 */
[C---:B------:R-:W-:Y:S02]  /*2ce0*/  LEA.HI R229, R228.reuse, 0x8, RZ, 0x1e ;  /* 0x00000008e4e57811 */ /* 0x040fe400078ff0ff */
[C---:B------:R-:W-:Y:S02]  /*2cf0*/  LEA.HI R143, R228.reuse, 0x10, RZ, 0x1e ;  /* 0x00000010e48f7811 */ /* 0x040fe400078ff0ff */
[----:B------:R-:W-:Y:S02]  /*2d00*/  LEA.HI R231, R228, 0x18, RZ, 0x1e ;  /* 0x00000018e4e77811 */ /* 0x000fe400078ff0ff */
[----:B------:R-:W-:Y:S02]  /*2d10*/  LOP3.LUT R70, R70, 0xc, RZ, 0xc0, !PT ;  /* 0x0000000c46467812 */ /* 0x000fe400078ec0ff */
[----:B------:R-:W-:Y:S01]  /*2d20*/  LEA R228, R228, UR6, 0x2 ;  /* 0x00000006e4e47c11 */ /* 0x000fe2000f8e10ff */
[----:B------:R-:W-:Y:S01]  /*2d30*/  BAR.SYNC.DEFER_BLOCKING 0x0 ;  /* 0x0000000000007b1d */ /* 0x000fe20000010000 */
[----:B------:R-:W-:-:S02]  /*2d40*/  LEA R229, R229, UR6, 0x4 ;  /* 0x00000006e5e57c11 */ /* 0x000fc4000f8e20ff */
[----:B------:R-:W-:Y:S01]  /*2d50*/  LEA R143, R143, UR6, 0x4 ;  /* 0x000000068f8f7c11 */ /* 0x000fe2000f8e20ff */
[----:B------:R-:W-:Y:S01]  /*2d60*/  IMAD.IADD R71, R228, 0x1, R70 ;  /* 0x00000001e4477824 */ /* 0x000fe200078e0246 */
[----:B------:R-:W-:Y:S01]  /*2d70*/  LEA R231, R231, UR6, 0x4 ;  /* 0x00000006e7e77c11 */ /* 0x000fe2000f8e20ff */
[C---:B------:R-:W-:Y:S01]  /*2d80*/  IMAD.IADD R73, R70.reuse, 0x1, R229 ;  /* 0x0000000146497824 */ /* 0x040fe200078e02e5 */
[----:B0-----:R-:W-:Y:S01]  /*2d90*/  FMNMX R92, R75, R74, !PT ;  /* 0x0000004a4b5c7209 */ /* 0x001fe20007800000 */
[----:B------:R-:W-:Y:S01]  /*2da0*/  IMAD.IADD R74, R70, 0x1, R143 ;  /* 0x00000001464a7824 */ /* 0x000fe200078e028f */
[----:B-1----:R-:W-:Y:S02]  /*2db0*/  FMNMX R94, R76, R85, !PT ;  /* 0x000000554c5e7209 */ /* 0x002fe40007800000 */
[----:B--2---:R-:W-:Y:S02]  /*2dc0*/  FMNMX R93, R78, R87, !PT ;  /* 0x000000574e5d7209 */ /* 0x004fe40007800000 */
[----:B---3--:R-:W-:-:S02]  /*2dd0*/  FMNMX R96, R84, R89, !PT ;  /* 0x0000005954607209 */ /* 0x008fc40007800000 */
[----:B------:R-:W-:Y:S01]  /*2de0*/  IADD3 R75, R70, R231, RZ ;  /* 0x000000e7464b7210 */ /* 0x000fe20007ffe0ff */
[----:B------:R-:W-:Y:S04]  /*2df0*/  @!P6 STS [R71+0x2000], R92 ;  /* 0x0020005c4700e388 */ /* 0x000fe80000000800 */
[----:B------:R-:W-:Y:S04]  /*2e00*/  @!P6 STS [R73+0x2000], R94 ;  /* 0x0020005e4900e388 */ /* 0x000fe80000000800 */
[----:B------:R-:W-:Y:S04]  /*2e10*/  @!P6 STS [R74+0x2000], R93 ;  /* 0x0020005d4a00e388 */ /* 0x000fe80000000800 */
[----:B------:R-:W-:Y:S01]  /*2e20*/  @!P6 STS [R75+0x2000], R96 ;  /* 0x002000604b00e388 */ /* 0x000fe20000000800 */
[----:B------:R-:W-:Y:S01]  /*2e30*/  LEA R72, R8, UR6, 0x2 ;  /* 0x0000000608487c11 */ /* 0x000fe2000f8e10ff */
[----:B------:R-:W-:Y:S06]  /*2e40*/  BAR.SYNC.DEFER_BLOCKING 0x0 ;  /* 0x0000000000007b1d */ /* 0x000fec0000010000 */
[----:B------:R-:W0:Y:S04]  /*2e50*/  LDS R70, [R72+0x2000] ;  /* 0x0020000048467984 */ /* 0x000e280000000800 */
[----:B0-----:R-:W0:Y:S02]  /*2e60*/  SHFL.BFLY PT, R85, R70, 0x2, 0x1f ;  /* 0x0c401f0046557f89 */ /* 0x001e2400000e0000 */
[----:B0-----:R-:W-:-:S05]  /*2e70*/  FMNMX R85, R70, R85, !PT ;  /* 0x0000005546557209 */ /* 0x001fca0007800000 */
[----:B------:R-:W0:Y:S02]  /*2e80*/  SHFL.BFLY PT, R76, R85, 0x1, 0x1f ;  /* 0x0c201f00554c7f89 */ /* 0x000e2400000e0000 */
[----:B0-----:R-:W-:-:S05]  /*2e90*/  FMNMX R87, R85, R76, !PT ;  /* 0x0000004c55577209 */ /* 0x001fca0007800000 */
[----:B------:R-:W-:Y:S01]  /*2ea0*/  @!P6 STS [R72+0x2000], R87 ;  /* 0x002000574800e388 */ /* 0x000fe20000000800 */
[----:B------:R-:W-:Y:S06]  /*2eb0*/  BAR.SYNC.DEFER_BLOCKING 0x0 ;  /* 0x0000000000007b1d */ /* 0x000fec0000010000 */
[----:B------:R-:W0:Y:S04]  /*2ec0*/  LDS R139, [R228+0x2000] ;  /* 0x00200000e48b7984 */ /* 0x000e280000000800 */
[----:B------:R-:W1:Y:S04]  /*2ed0*/  LDS R136, [R143+0x2000] ;  /* 0x002000008f887984 */ /* 0x000e680000000800 */
[----:B------:R-:W2:Y:S04]  /*2ee0*/  LDS R138, [R229+0x2000] ;  /* 0x00200000e58a7984 */ /* 0x000ea80000000800 */
[----:B------:R-:W3:Y:S01]  /*2ef0*/  LDS R137, [R231+0x2000] ;  /* 0x00200000e7897984 */ /* 0x000ee20000000800 */
[----:B0-----:R-:W-:-:S05]  /*2f00*/  FMNMX R139, R139, R142, !PT ;  /* 0x0000008e8b8b7209 */ /* 0x001fca0007800000 */
[--C-:B------:R-:W-:Y:S01]  /*2f10*/  FADD R70, R88, -R139.reuse ;  /* 0x8000008b58467221 */ /* 0x100fe20000000000 */
[----:B-1----:R-:W-:Y:S02]  /*2f20*/  FMNMX R136, R136, R19, !PT ;  /* 0x0000001388887209 */ /* 0x002fe40007800000 */
[----:B--2---:R-:W-:Y:S01]  /*2f30*/  FMNMX R138, R138, R141, !PT ;  /* 0x0000008d8a8a7209 */ /* 0x004fe20007800000 */
[----:B------:R-:W-:Y:S01]  /*2f40*/  FMUL R88, R70, 1.4426950216293334961 ;  /* 0x3fb8aa3b46587820 */ /* 0x000fe20000400000 */
[----:B------:R-:W-:Y:S01]  /*2f50*/  FADD R70, R86, -R139 ;  /* 0x8000008b56467221 */ /* 0x000fe20000000000 */
[----:B------:R-:W-:Y:S01]  /*2f60*/  FADD R76, R90, -R136 ;  /* 0x800000885a4c7221 */ /* 0x000fe20000000000 */
[----:B---3--:R-:W-:Y:S02]  /*2f70*/  FMNMX R137, R137, R140, !PT ;  /* 0x0000008c89897209 */ /* 0x008fe40007800000 */
[----:B------:R-:W-:Y:S01]  /*2f80*/  FMUL R78, R70, 1.4426950216293334961 ;  /* 0x3fb8aa3b464e7820 */ /* 0x000fe20000400000 */
[----:B------:R-:W-:Y:S01]  /*2f90*/  FADD R70, R77, -R138 ;  /* 0x8000008a4d467221 */ /* 0x000fe20000000000 */
[----:B------:R-:W-:Y:S01]  /*2fa0*/  FMUL R90, R76, 1.4426950216293334961 ;  /* 0x3fb8aa3b4c5a7820 */ /* 0x000fe20000400000 */
[----:B------:R-:W-:-:S02]  /*2fb0*/  FADD R76, R69, -R137 ;  /* 0x80000089454c7221 */ /* 0x000fc40000000000 */
[----:B------:R-:W-:Y:S01]  /*2fc0*/  FMUL R89, R70, 1.4426950216293334961 ;  /* 0x3fb8aa3b46597820 */ /* 0x000fe20000400000 */
[----:B------:R-:W-:Y:S01]  /*2fd0*/  FADD R70, R91, -R138 ;  /* 0x8000008a5b467221 */ /* 0x000fe20000000000 */
[----:B------:R0:W-:Y:S01]  /*2fe0*/  MUFU.EX2 R77, R78 ;  /* 0x0000004e004d7308 */ /* 0x0001e20000000800 */
[----:B------:R-:W-:Y:S02]  /*2ff0*/  FADD R79, R79, -R136 ;  /* 0x800000884f4f7221 */ /* 0x000fe40000000000 */
[----:B------:R-:W-:Y:S02]  /*3000*/  FMUL R70, R70, 1.4426950216293334961 ;  /* 0x3fb8aa3b46467820 */ /* 0x000fe40000400000 */
[----:B------:R-:W-:Y:S01]  /*3010*/  FMUL R79, R79, 1.4426950216293334961 ;  /* 0x3fb8aa3b4f4f7820 */ /* 0x000fe20000400000 */
[----:B0-----:R-:W-:Y:S01]  /*3020*/  FMUL R78, R76, 1.4426950216293334961 ;  /* 0x3fb8aa3b4c4e7820 */ /* 0x001fe20000400000 */
[----:B------:R-:W-:Y:S01]  /*3030*/  FADD R76, R68, -R137 ;  /* 0x80000089444c7221 */ /* 0x000fe20000000000 */
[----:B------:R-:W0:Y:S03]  /*3040*/  MUFU.EX2 R88, R88 ;  /* 0x0000005800587308 */ /* 0x000e260000000800 */
[----:B------:R-:W-:-:S05]  /*3050*/  FMUL R76, R76, 1.4426950216293334961 ;  /* 0x3fb8aa3b4c4c7820 */ /* 0x000fca0000400000 */
[----:B------:R-:W-:Y:S08]  /*3060*/  MUFU.EX2 R89, R89 ;  /* 0x0000005900597308 */ /* 0x000ff00000000800 */
[----:B------:R-:W1:Y:S08]  /*3070*/  MUFU.EX2 R70, R70 ;  /* 0x0000004600467308 */ /* 0x000e700000000800 */
[----:B------:R-:W-:Y:S08]  /*3080*/  MUFU.EX2 R90, R90 ;  /* 0x0000005a005a7308 */ /* 0x000ff00000000800 */
[----:B------:R-:W2:Y:S08]  /*3090*/  MUFU.EX2 R69, R79 ;  /* 0x0000004f00457308 */ /* 0x000eb00000000800 */
[----:B------:R-:W-:Y:S08]  /*30a0*/  MUFU.EX2 R68, R78 ;  /* 0x0000004e00447308 */ /* 0x000ff00000000800 */
[----:B------:R-:W3:Y:S01]  /*30b0*/  MUFU.EX2 R91, R76 ;  /* 0x0000004c005b7308 */ /* 0x000ee20000000800 */
[----:B0-----:R-:W-:Y:S01]  /*30c0*/  FADD R84, R88, R77 ;  /* 0x0000004d58547221 */ /* 0x001fe20000000000 */
[----:B-1----:R-:W-:Y:S01]  /*30d0*/  FADD R85, R89, R70 ;  /* 0x0000004659557221 */ /* 0x002fe20000000000 */
[----:B--2---:R-:W-:-:S03]  /*30e0*/  FADD R86, R90, R69 ;  /* 0x000000455a567221 */ /* 0x004fc60000000000 */
[----:B------:R-:W0:Y:S04]  /*30f0*/  SHFL.BFLY PT, R93, R84, 0x2, 0x1f ;  /* 0x0c401f00545d7f89 */ /* 0x000e2800000e0000 */
[----:B------:R-:W1:Y:S01]  /*3100*/  SHFL.BFLY PT, R92, R85, 0x2, 0x1f ;  /* 0x0c401f00555c7f89 */ /* 0x000e6200000e0000 */
[----:B---3--:R-:W-:-:S03]  /*3110*/  FADD R87, R68, R91 ;  /* 0x0000005b44577221 */ /* 0x008fc60000000000 */
[----:B------:R-:W2:Y:S04]  /*3120*/  SHFL.BFLY PT, R79, R86, 0x2, 0x1f ;  /* 0x0c401f00564f7f89 */ /* 0x000ea800000e0000 */
[----:B------:R-:W3:Y:S01]  /*3130*/  SHFL.BFLY PT, R94, R87, 0x2, 0x1f ;  /* 0x0c401f00575e7f89 */ /* 0x000ee200000e0000 */
[----:B0-----:R-:W-:Y:S01]  /*3140*/  FADD R93, R84, R93 ;  /* 0x0000005d545d7221 */ /* 0x001fe20000000000 */
[----:B-1----:R-:W-:-:S04]  /*3150*/  FADD R92, R85, R92 ;  /* 0x0000005c555c7221 */ /* 0x002fc80000000000 */
[----:B------:R-:W0:Y:S01]  /*3160*/  SHFL.BFLY PT, R76, R93, 0x1, 0x1f ;  /* 0x0c201f005d4c7f89 */ /* 0x000e2200000e0000 */
[----:B--2---:R-:W-:Y:S01]  /*3170*/  FADD R78, R86, R79 ;  /* 0x0000004f564e7221 */ /* 0x004fe20000000000 */
[----:B---3--:R-:W-:Y:S02]  /*3180*/  FADD R94, R87, R94 ;  /* 0x0000005e575e7221 */ /* 0x008fe40000000000 */
[----:B------:R-:W1:Y:S04]  /*3190*/  SHFL.BFLY PT, R79, R92, 0x1, 0x1f ;  /* 0x0c201f005c4f7f89 */ /* 0x000e6800000e0000 */
[----:B------:R-:W2:Y:S04]  /*31a0*/  SHFL.BFLY PT, R95, R78, 0x1, 0x1f ;  /* 0x0c201f004e5f7f89 */ /* 0x000ea800000e0000 */
[----:B------:R-:W3:Y:S01]  /*31b0*/  SHFL.BFLY PT, R97, R94, 0x1, 0x1f ;  /* 0x0c201f005e617f89 */ /* 0x000ee200000e0000 */
[----:B0-----:R-:W-:Y:S01]  /*31c0*/  FADD R84, R93, R76 ;  /* 0x0000004c5d547221 */ /* 0x001fe20000000000 */
[----:B------:R-:W-:Y:S01]  /*31d0*/  BAR.SYNC.DEFER_BLOCKING 0x0 ;  /* 0x0000000000007b1d */ /* 0x000fe20000010000 */
[----:B-1----:R-:W-:Y:S01]  /*31e0*/  FADD R86, R92, R79 ;  /* 0x0000004f5c567221 */ /* 0x002fe20000000000 */
[----:B--2---:R-:W-:Y:S01]  /*31f0*/  FADD R87, R78, R95 ;  /* 0x0000005f4e577221 */ /* 0x004fe20000000000 */
[----:B---3--:R-:W-:-:S03]  /*3200*/  FADD R144, R94, R97 ;  /* 0x000000615e907221 */ /* 0x008fc60000000000 */
[----:B------:R-:W-:Y:S04]  /*3210*/  @!P6 STS [R71+0x2000], R84 ;  /* 0x002000544700e388 */ /* 0x000fe80000000800 */
[----:B------:R-:W-:Y:S04]  /*3220*/  @!P6 STS [R73+0x2000], R86 ;  /* 0x002000564900e388 */ /* 0x000fe80000000800 */
[----:B------:R-:W-:Y:S04]  /*3230*/  @!P6 STS [R74+0x2000], R87 ;  /* 0x002000574a00e388 */ /* 0x000fe80000000800 */
[----:B------:R-:W-:Y:S01]  /*3240*/  @!P6 STS [R75+0x2000], R144 ;  /* 0x002000904b00e388 */ /* 0x000fe20000000800 */
[----:B------:R-:W-:Y:S06]  /*3250*/  BAR.SYNC.DEFER_BLOCKING 0x0 ;  /* 0x0000000000007b1d */ /* 0x000fec0000010000 */
[----:B------:R-:W0:Y:S04]  /*3260*/  LDS R76, [R72+0x2000] ;  /* 0x00200000484c7984 */ /* 0x000e280000000800 */
[----:B0-----:R-:W0:Y:S02]  /*3270*/  SHFL.BFLY PT, R79, R76, 0x2, 0x1f ;  /* 0x0c401f004c4f7f89 */ /* 0x001e2400000e0000 */
[----:B0-----:R-:W-:-:S05]  /*3280*/  FADD R79, R76, R79 ;  /* 0x0000004f4c4f7221 */ /* 0x001fca0000000000 */
[----:B------:R-:W0:Y:S02]  /*3290*/  SHFL.BFLY PT, R78, R79, 0x1, 0x1f ;  /* 0x0c201f004f4e7f89 */ /* 0x000e2400000e0000 */
[----:B0-----:R-:W-:-:S05]  /*32a0*/  FADD R85, R79, R78 ;  /* 0x0000004e4f557221 */ /* 0x001fca0000000000 */
[----:B------:R0:W-:Y:S01]  /*32b0*/  @!P6 STS [R72+0x2000], R85 ;  /* 0x002000554800e388 */ /* 0x0001e20000000800 */
[----:B------:R-:W-:Y:S01]  /*32c0*/  BAR.SYNC.DEFER_BLOCKING 0x0 ;  /* 0x0000000000007b1d */ /* 0x000fe20000010000 */
[----:B------:R-:W-:-:S04]  /*32d0*/  IMAD.WIDE R96, R6, 0x2, R150 ;  /* 0x0000000206607825 */ /* 0x000fc800078e0296 */
[----:B------:R-:W-:-:S04]  /*32e0*/  IMAD.WIDE R98, R6, 0x2, R148 ;  /* 0x0000000206627825 */ /* 0x000fc800078e0294 */
[----:B------:R-:W-:-:S04]  /*32f0*/  IMAD.WIDE R144, R6, 0x2, R146 ;  /* 0x0000000206907825 */ /* 0x000fc800078e0292 */
[----:B------:R-:W-:-:S04]  /*3300*/  IMAD.WIDE R224, R6, 0x2, R22 ;  /* 0x0000000206e07825 */ /* 0x000fc800078e0216 */
[----:B------:R-:W-:-:S04]  /*3310*/  IMAD.WIDE R94, R6, 0x2, R152 ;  /* 0x00000002065e7825 */ /* 0x000fc800078e0298 */
[C---:B------:R-:W-:Y:S01]  /*3320*/  IMAD.WIDE R92, R6.reuse, 0x2, R20 ;  /* 0x00000002065c7825 */ /* 0x040fe200078e0214 */
[----:B------:R1:W2:Y:S03]  /*3330*/  LDG.E.U16 R223, desc[UR10][R96.64] ;  /* 0x0000000a60df7981 */ /* 0x0002a6000c1e1500 */
[C---:B------:R-:W-:Y:S01]  /*3340*/  IMAD.WIDE R86, R6.reuse, 0x2, R24 ;  /* 0x0000000206567825 */ /* 0x040fe200078e0218 */
[----:B------:R3:W4:Y:S03]  /*3350*/  LDG.E.U16 R74, desc[UR10][R98.64] ;  /* 0x0000000a624a7981 */ /* 0x000726000c1e1500 */
[C---:B0-----:R-:W-:Y:S01]  /*3360*/  IMAD.WIDE R84, R6.reuse, 0x2, R26 ;  /* 0x0000000206547825 */ /* 0x041fe200078e021a */
[----:B------:R0:W5:Y:S03]  /*3370*/  LDG.E.U16 R226, desc[UR10][R144.64] ;  /* 0x0000000a90e27981 */ /* 0x000166000c1e1500 */
[C---:B------:R-:W-:Y:S01]  /*3380*/  IMAD.WIDE R78, R6.reuse, 0x2, R28 ;  /* 0x00000002064e7825 */ /* 0x040fe200078e021c */
[----:B------:R-:W2:Y:S03]  /*3390*/  LDG.E.U16 R71, desc[UR10][R94.64] ;  /* 0x0000000a5e477981 */ /* 0x000ea6000c1e1500 */
[C---:B-1----:R-:W-:Y:S01]  /*33a0*/  IMAD.WIDE R96, R6.reuse, 0x2, R38 ;  /* 0x0000000206607825 */ /* 0x042fe200078e0226 */
[----:B------:R1:W5:Y:S03]  /*33b0*/  LDG.E.U16 R76, desc[UR10][R92.64] ;  /* 0x0000000a5c4c7981 */ /* 0x000366000c1e1500 */
[C---:B---3--:R-:W-:Y:S01]  /*33c0*/  IMAD.WIDE R98, R6.reuse, 0x2, R36 ;  /* 0x0000000206627825 */ /* 0x048fe200078e0224 */
[----:B------:R-:W3:Y:S03]  /*33d0*/  LDG.E.U16 R224, desc[UR10][R224.64] ;  /* 0x0000000ae0e07981 */ /* 0x000ee6000c1e1500 */
[C---:B0-----:R-:W-:Y:S01]  /*33e0*/  IMAD.WIDE R144, R6.reuse, 0x2, R34 ;  /* 0x0000000206907825 */ /* 0x041fe200078e0222 */
[----:B------:R0:W3:Y:S03]  /*33f0*/  LDG.E.U16 R72, desc[UR10][R86.64] ;  /* 0x0000000a56487981 */ /* 0x0000e6000c1e1500 */
[C---:B------:R-:W-:Y:S01]  /*3400*/  IMAD.WIDE R220, R6.reuse, 0x2, R30 ;  /* 0x0000000206dc7825 */ /* 0x040fe200078e021e */
[----:B------:R0:W3:Y:S03]  /*3410*/  LDG.E.U16 R227, desc[UR10][R84.64] ;  /* 0x0000000a54e37981 */ /* 0x0000e6000c1e1500 */
[C---:B------:R-:W-:Y:S01]  /*3420*/  IMAD.WIDE R168, R6.reuse, 0x2, R32 ;  /* 0x0000000206a87825 */ /* 0x040fe200078e0220 */
[----:B------:R0:W3:Y:S03]  /*3430*/  LDG.E.U16 R75, desc[UR10][R78.64] ;  /* 0x0000000a4e4b7981 */ /* 0x0000e6000c1e1500 */
[C---:B-1----:R-:W-:Y:S01]  /*3440*/  IMAD.WIDE R92, R6.reuse, 0x2, R48 ;  /* 0x00000002065c7825 */ /* 0x042fe200078e0230 */
[----:B------:R-:W3:Y:S03]  /*3450*/  LDG.E.U16 R230, desc[UR10][R98.64] ;  /* 0x0000000a62e67981 */ /* 0x000ee6000c1e1500 */
[C---:B0-----:R-:W-:Y:S01]  /*3460*/  IMAD.WIDE R86, R6.reuse, 0x2, R44 ;  /* 0x0000000206567825 */ /* 0x041fe200078e022c */
[----:B------:R0:W3:Y:S03]  /*3470*/  LDG.E.U16 R232, desc[UR10][R96.64] ;  /* 0x0000000a60e87981 */ /* 0x0000e6000c1e1500 */
[C---:B------:R-:W-:Y:S01]  /*3480*/  IMAD.WIDE R84, R6.reuse, 0x2, R42 ;  /* 0x0000000206547825 */ /* 0x040fe200078e022a */
[----:B------:R1:W3:Y:S03]  /*3490*/  LDG.E.U16 R225, desc[UR10][R144.64] ;  /* 0x0000000a90e17981 */ /* 0x0002e6000c1e1500 */
[C---:B------:R-:W-:Y:S01]  /*34a0*/  IMAD.WIDE R78, R6.reuse, 0x2, R40 ;  /* 0x00000002064e7825 */ /* 0x040fe200078e0228 */
[----:B------:R1:W3:Y:S03]  /*34b0*/  LDG.E.U16 R222, desc[UR10][R220.64] ;  /* 0x0000000adcde7981 */ /* 0x0002e6000c1e1500 */
[C---:B------:R-:W-:Y:S01]  /*34c0*/  IMAD.WIDE R94, R6.reuse, 0x2, R52 ;  /* 0x00000002065e7825 */ /* 0x040fe200078e0234 */
[----:B------:R1:W3:Y:S03]  /*34d0*/  LDG.E.U16 R73, desc[UR10][R168.64] ;  /* 0x0000000aa8497981 */ /* 0x0002e6000c1e1500 */
[C---:B0-----:R-:W-:Y:S01]  /*34e0*/  IMAD.WIDE R96, R6.reuse, 0x2, R56 ;  /* 0x0000000206607825 */ /* 0x041fe200078e0238 */
[----:B------:R0:W3:Y:S03]  /*34f0*/  LDG.E.U16 R233, desc[UR10][R78.64] ;  /* 0x0000000a4ee97981 */ /* 0x0000e6000c1e1500 */
[C---:B------:R-:W-:Y:S01]  /*3500*/  IMAD.WIDE R98, R6.reuse, 0x2, R60 ;  /* 0x0000000206627825 */ /* 0x040fe200078e023c */
[----:B------:R0:W3:Y:S03]  /*3510*/  LDG.E.U16 R234, desc[UR10][R84.64] ;  /* 0x0000000a54ea7981 */ /* 0x0000e6000c1e1500 */
[C---:B-1----:R-:W-:Y:S01]  /*3520*/  IMAD.WIDE R144, R6.reuse, 0x2, R64 ;  /* 0x0000000206907825 */ /* 0x042fe200078e0240 */
        /* <DEDUP_REMOVED lines=12> */
[----:B------:R-:W3:Y:S03]  /*35f0*/  LDG.E.U16 R241, desc[UR10][R168.64] ;  /* 0x0000000aa8f17981 */ /* 0x000ee6000c1e1500 */
[C---:B------:R-:W-:Y:S01]  /*3600*/  IMAD.WIDE R94, R6.reuse, 0x2, R62 ;  /* 0x00000002065e7825 */ /* 0x040fe200078e023e */
[----:B------:R-:W3:Y:S03]  /*3610*/  LDG.E.U16 R220, desc[UR10][R220.64] ;  /* 0x0000000adcdc7981 */ /* 0x000ee6000c1e1500 */
[C---:B0-----:R-:W-:Y:S01]  /*3620*/  IMAD.WIDE R96, R6.reuse, 0x2, R66 ;  /* 0x0000000206607825 */ /* 0x041fe200078e0242 */
[----:B------:R-:W3:Y:S03]  /*3630*/  LDG.E.U16 R78, desc[UR10][R78.64] ;  /* 0x0000000a4e4e7981 */ /* 0x000ee6000c1e1500 */
[C---:B------:R-:W-:Y:S01]  /*3640*/  IMAD.WIDE R98, R6.reuse, 0x2, R130 ;  /* 0x0000000206627825 */ /* 0x040fe200078e0282 */
[----:B------:R0:W3:Y:S03]  /*3650*/  LDG.E.U16 R84, desc[UR10][R84.64] ;  /* 0x0000000a54547981 */ /* 0x0000e6000c1e1500 */
[----:B-1----:R-:W-:Y:S01]  /*3660*/  IMAD.WIDE R144, R6, 0x2, R134 ;  /* 0x0000000206907825 */ /* 0x002fe200078e0286 */
[----:B------:R-:W3:Y:S04]  /*3670*/  LDG.E.U16 R86, desc[UR10][R86.64] ;  /* 0x0000000a56567981 */ /* 0x000ee8000c1e1500 */
[----:B------:R-:W3:Y:S04]  /*3680*/  LDG.E.U16 R92, desc[UR10][R92.64] ;  /* 0x0000000a5c5c7981 */ /* 0x000ee8000c1e1500 */
[----:B------:R-:W3:Y:S04]  /*3690*/  LDG.E.U16 R94, desc[UR10][R94.64] ;  /* 0x0000000a5e5e7981 */ /* 0x000ee8000c1e1500 */
[----:B------:R-:W3:Y:S04]  /*36a0*/  LDG.E.U16 R96, desc[UR10][R96.64] ;  /* 0x0000000a60607981 */ /* 0x000ee8000c1e1500 */
[----:B------:R-:W3:Y:S04]  /*36b0*/  LDG.E.U16 R98, desc[UR10][R98.64] ;  /* 0x0000000a62627981 */ /* 0x000ee8000c1e1500 */
[----:B------:R1:W3:Y:S01]  /*36c0*/  LDG.E.U16 R221, desc[UR10][R144.64] ;  /* 0x0000000a90dd7981 */ /* 0x0002e2000c1e1500 */
[C---:B0-----:R-:W-:Y:S01]  /*36d0*/  LOP3.LUT R85, R0.reuse, 0x60, RZ, 0xc0, !PT ;  /* 0x0000006000557812 */ /* 0x041fe200078ec0ff */
[----:B------:R-:W-:-:S02]  /*36e0*/  IMAD.SHL.U32 R168, R0, 0x2, RZ ;  /* 0x0000000200a87824 */ /* 0x000fc400078e00ff */
[----:B------:R-:W-:Y:S01]  /*36f0*/  IMAD.SHL.U32 R169, R0, 0x8, RZ ;  /* 0x0000000800a97824 */ /* 0x000fe200078e00ff */
[----:B------:R-:W-:Y:S01]  /*3700*/  LDS R143, [R143+0x2000] ;  /* 0x002000008f8f7984 */ /* 0x000fe20000000800 */
[----:B------:R-:W-:-:S03]  /*3710*/  IMAD.SHL.U32 R79, R85, 0x10, RZ ;  /* 0x00000010554f7824 */ /* 0x000fc600078e00ff */
[----:B------:R-:W-:Y:S01]  /*3720*/  LOP3.LUT R242, R168, 0x30, R169, 0x48, !PT ;  /* 0x00000030a8f27812 */ /* 0x000fe200078e48a9 */
[----:B-1----:R-:W-:Y:S03]  /*3730*/  LDS R145, [R229+0x2000] ;  /* 0x00200000e5917984 */ /* 0x002fe60000000800 */
[----:B------:R-:W-:Y:S02]  /*3740*/  IADD3 R244, R242, UR6, R79 ;  /* 0x00000006f2f47c10 */ /* 0x000fe4000fffe04f */
[----:B------:R-:W-:Y:S02]  /*3750*/  SHF.R.S32.HI R79, RZ, 0x6, R0 ;  /* 0x00000006ff4f7819 */ /* 0x000fe40000011400 */
[----:B------:R-:W-:Y:S02]  /*3760*/  SHF.R.U32.HI R144, RZ, 0x1, R85 ;  /* 0x00000001ff907819 */ /* 0x000fe40000011655 */
[----:B------:R-:W-:-:S02]  /*3770*/  SGXT R79, R79, 0x1 ;  /* 0x000000014f4f781a */ /* 0x000fc40000000200 */
[----:B------:R-:W-:Y:S02]  /*3780*/  LOP3.LUT R93, R0, 0x1f, RZ, 0xc0, !PT ;  /* 0x0000001f005d7812 */ /* 0x000fe400078ec0ff */
[----:B------:R-:W-:Y:S02]  /*3790*/  LOP3.LUT R144, R144, 0x30, R169, 0x78, !PT ;  /* 0x0000003090907812 */ /* 0x000fe400078e78a9 */
[----:B------:R-:W-:Y:S02]  /*37a0*/  LOP3.LUT R85, R79, 0x90, RZ, 0xc0, !PT ;  /* 0x000000904f557812 */ /* 0x000fe400078ec0ff */
[----:B------:R-:W-:Y:S02]  /*37b0*/  LEA R93, R93, UR6, 0x6 ;  /* 0x000000065d5d7c11 */ /* 0x000fe4000f8e30ff */
[----:B------:R-:W-:Y:S02]  /*37c0*/  LOP3.LUT R85, R85, 0x7e, R168, 0x78, !PT ;  /* 0x0000007e55557812 */ /* 0x000fe400078e78a8 */
[----:B------:R-:W-:Y:S01]  /*37d0*/  IADD3 R97, R144, R93, RZ ;  /* 0x0000005d90617210 */ /* 0x000fe20007ffe0ff */
[----:B------:R-:W-:Y:S04]  /*37e0*/  LDS R168, [R228+0x2000] ;  /* 0x00200000e4a87984 */ /* 0x000fe80000000800 */
[----:B------:R-:W-:Y:S01]  /*37f0*/  LDS R144, [R231+0x2000] ;  /* 0x00200000e7907984 */ /* 0x000fe20000000800 */
[----:B------:R-:W-:Y:S01]  /*3800*/  BAR.SYNC.DEFER_BLOCKING 0x0 ;  /* 0x0000000000007b1d */ /* 0x000fe20000010000 */
[----:B------:R-:W-:-:S02]  /*3810*/  LOP3.LUT R95, R85, 0x20, RZ, 0x3c, !PT ;  /* 0x00000020555f7812 */ /* 0x000fc400078e3cff */
[----:B------:R-:W-:Y:S02]  /*3820*/  F2FP.BF16.F32.PACK_AB R88, R77, R88 ;  /* 0x000000584d58723e */ /* 0x000fe400000010ff */
[----:B------:R-:W-:Y:S02]  /*3830*/  F2FP.BF16.F32.PACK_AB R89, R70, R89 ;  /* 0x000000594659723e */ /* 0x000fe400000010ff */
[----:B------:R-:W-:Y:S02]  /*3840*/  F2FP.BF16.F32.PACK_AB R90, R69, R90 ;  /* 0x0000005a455a723e */ /* 0x000fe400000010ff */
[----:B------:R-:W-:Y:S01]  /*3850*/  F2FP.BF16.F32.PACK_AB R91, R91, R68 ;  /* 0x000000445b5b723e */ /* 0x000fe200000010ff */
[----:B------:R-:W-:-:S05]  /*3860*/  IMAD.SHL.U32 R87, R0, 0x40, RZ ;  /* 0x0000004000577824 */ /* 0x000fca00078e00ff */
[----:B------:R-:W-:Y:S02]  /*3870*/  LOP3.LUT R242, R87, 0x3c0, RZ, 0xc0, !PT ;  /* 0x000003c057f27812 */ /* 0x000fe400078ec0ff */
[----:B------:R-:W-:Y:S02]  /*3880*/  LOP3.LUT R87, R0, 0x7, RZ, 0xc0, !PT ;  /* 0x0000000700577812 */ /* 0x000fe400078ec0ff */
[----:B------:R-:W-:-:S03]  /*3890*/  LOP3.LUT R79, R242, 0x30, R169, 0xf8, !PT ;  /* 0x00000030f24f7812 */ /* 0x000fc600078ef8a9 */
[----:B------:R-:W-:Y:S02]  /*38a0*/  IMAD.SHL.U32 R87, R87, 0x40, RZ ;  /* 0x0000004057577824 */ /* 0x000fe400078e00ff */
[----:B------:R-:W-:Y:S01]  /*38b0*/  FADD R68, -R139, R142 ;  /* 0x0000008e8b447221 */ /* 0x000fe20000000100 */
[----:B------:R-:W-:Y:S01]  /*38c0*/  LOP3.LUT R93, R79, 0x10, R0, 0x78, !PT ;  /* 0x000000104f5d7812 */ /* 0x000fe200078e7800 */
[----:B------:R-:W-:Y:S02]  /*38d0*/  IMAD.IADD R169, R87, 0x1, R244 ;  /* 0x0000000157a97824 */ /* 0x000fe400078e02f4 */
[----:B------:R-:W-:Y:S01]  /*38e0*/  FADD R19, -R136, R19 ;  /* 0x0000001388137221 */ /* 0x000fe20000000100 */
[----:B------:R-:W-:-:S04]  /*38f0*/  UIADD3 UR4, UP0, UR4, 0x20, URZ ;  /* 0x0000002004047890 */ /* 0x000fc8000ff1e03f */
[----:B------:R-:W-:Y:S02]  /*3900*/  UIADD3.X UR5, URZ, UR5, URZ, UP0, !UPT ;  /* 0x000000053f057290 */ /* 0x000fe400087fe43f */
[----:B------:R-:W-:Y:S01]  /*3910*/  ISETP.LE.U32.AND P0, PT, R7, UR4, PT ;  /* 0x0000000407007c0c */ /* 0x000fe2000bf03070 */
[----:B----4-:R-:W-:Y:S04]  /*3920*/  STS.U16 [R85+UR6+0x2200], R74 ;  /* 0x0022004a55007988 */ /* 0x010fe80008000406 */
[----:B--2---:R-:W-:Y:S04]  /*3930*/  STS.U16 [R85+UR6+0x2000], R71 ;  /* 0x0020004755007988 */ /* 0x004fe80008000406 */
[----:B-----5:R-:W-:Y:S04]  /*3940*/  STS.U16 [R85+UR6+0x2400], R76 ;  /* 0x0024004c55007988 */ /* 0x020fe80008000406 */
[----:B---3--:R0:W-:Y:S04]  /*3950*/  STS.U16 [R85+UR6+0x2600], R72 ;  /* 0x0026004855007988 */ /* 0x0081e80008000406 */
        /* <DEDUP_REMOVED lines=28> */
[----:B------:R2:W-:Y:S01]  /*3b20*/  STSM.16.M88.4 [R97+0x4000], R88 ;  /* 0x0040005861007844 */ /* 0x0005e20000000200 */
[----:B------:R-:W-:Y:S01]  /*3b30*/  BAR.SYNC.DEFER_BLOCKING 0x0 ;  /* 0x0000000000007b1d */ /* 0x000fe20000010000 */
[----:B0-----:R-:W-:Y:S01]  /*3b40*/  FADD R72, -R138, R141 ;  /* 0x0000008d8a487221 */ /* 0x001fe20000000100 */
[----:B-1----:R-:W-:-:S03]  /*3b50*/  FMUL R92, R68, 1.4426950216293334961 ;  /* 0x3fb8aa3b445c7820 */ /* 0x002fc60000400000 */
[----:B------:R-:W-:Y:S01]  /*3b60*/  FMUL R142, R72, 1.4426950216293334961 ;  /* 0x3fb8aa3b488e7820 */ /* 0x000fe20000400000 */
[----:B------:R0:W1:Y:S01]  /*3b70*/  MUFU.EX2 R141, R92 ;  /* 0x0000005c008d7308 */ /* 0x0000620000000800 */
[----:B------:R-:W-:Y:S01]  /*3b80*/  LOP3.LUT R220, R93, 0x20, RZ, 0x3c, !PT ;  /* 0x000000205ddc7812 */ /* 0x000fe200078e3cff */
[----:B------:R-:W-:Y:S04]  /*3b90*/  LDSM.16.M88.4 R84, [R93+UR6+0x4000] ;  /* 0x004000065d54783b */ /* 0x000fe80008000200 */
[----:B------:R-:W3:Y:S04]  /*3ba0*/  LDSM.16.M88.4 R76, [R169+0x2000] ;  /* 0x00200000a94c783b */ /* 0x000ee80000000200 */
[----:B------:R-:W4:Y:S04]  /*3bb0*/  LDSM.16.M88.4 R68, [R169+0x2800] ;  /* 0x00280000a944783b */ /* 0x000f280000000200 */
[----:B------:R-:W5:Y:S04]  /*3bc0*/  LDSM.16.M88.4 R72, [R169+0x3000] ;  /* 0x00300000a948783b */ /* 0x000f680000000200 */
[----:B------:R-:W5:Y:S01]  /*3bd0*/  LDSM.16.M88.4 R96, [R169+0x3800] ;  /* 0x00380000a960783b */ /* 0x000f620000000200 */
[----:B------:R-:W1:Y:S03]  /*3be0*/  MUFU.EX2 R142, R142 ;  /* 0x0000008e008e7308 */ /* 0x000e660000000800 */
[----:B0-----:R-:W0:Y:S01]  /*3bf0*/  LDSM.16.M88.4 R92, [R93+UR6+0x4400] ;  /* 0x004400065d5c783b */ /* 0x001e220008000200 */
[----:B--2---:R-:W-:Y:S01]  /*3c00*/  FMUL R88, R19, 1.4426950216293334961 ;  /* 0x3fb8aa3b13587820 */ /* 0x004fe20000400000 */
[----:B------:R-:W-:-:S04]  /*3c10*/  FADD R19, -R137, R140 ;  /* 0x0000008c89137221 */ /* 0x000fc80000000100 */
[----:B------:R-:W-:Y:S01]  /*3c20*/  FMUL R19, R19, 1.4426950216293334961 ;  /* 0x3fb8aa3b13137820 */ /* 0x000fe20000400000 */
[----:B------:R2:W5:Y:S01]  /*3c30*/  MUFU.EX2 R140, R88 ;  /* 0x00000058008c7308 */ /* 0x0005620000000800 */
[C---:B-1----:R-:W-:Y:S01]  /*3c40*/  FMUL R108, R141.reuse, R108 ;  /* 0x0000006c8d6c7220 */ /* 0x042fe20000400000 */
[C---:B------:R-:W-:Y:S01]  /*3c50*/  FMUL R109, R141.reuse, R109 ;  /* 0x0000006d8d6d7220 */ /* 0x040fe20000400000 */
[C---:B------:R-:W-:Y:S01]  /*3c60*/  FMUL R120, R141.reuse, R120 ;  /* 0x000000788d787220 */ /* 0x040fe20000400000 */
[C---:B------:R-:W-:Y:S01]  /*3c70*/  FMUL R121, R141.reuse, R121 ;  /* 0x000000798d797220 */ /* 0x040fe20000400000 */
[C---:B------:R-:W-:Y:S01]  /*3c80*/  FMUL R112, R141.reuse, R112 ;  /* 0x000000708d707220 */ /* 0x040fe20000400000 */
[C---:B------:R-:W-:Y:S01]  /*3c90*/  FMUL R113, R141.reuse, R113 ;  /* 0x000000718d717220 */ /* 0x040fe20000400000 */
[C---:B------:R-:W-:Y:S01]  /*3ca0*/  FMUL R110, R142.reuse, R110 ;  /* 0x0000006e8e6e7220 */ /* 0x040fe20000400000 */
[----:B------:R-:W1:Y:S01]  /*3cb0*/  MUFU.EX2 R19, R19 ;  /* 0x0000001300137308 */ /* 0x000e620000000800 */
[C---:B------:R-:W-:Y:S01]  /*3cc0*/  FMUL R111, R142.reuse, R111 ;  /* 0x0000006f8e6f7220 */ /* 0x040fe20000400000 */
[C---:B------:R-:W-:Y:S01]  /*3cd0*/  FMUL R122, R142.reuse, R122 ;  /* 0x0000007a8e7a7220 */ /* 0x040fe20000400000 */
[C---:B------:R-:W-:Y:S01]  /*3ce0*/  FMUL R123, R142.reuse, R123 ;  /* 0x0000007b8e7b7220 */ /* 0x040fe20000400000 */
[C---:B------:R-:W-:Y:S01]  /*3cf0*/  FMUL R80, R141.reuse, R80 ;  /* 0x000000508d507220 */ /* 0x040fe20000400000 */
[----:B------:R-:W-:Y:S01]  /*3d00*/  FMUL R81, R141, R81 ;  /* 0x000000518d517220 */ /* 0x000fe20000400000 */
[C---:B------:R-:W-:Y:S01]  /*3d10*/  FMUL R114, R142.reuse, R114 ;  /* 0x000000728e727220 */ /* 0x040fe20000400000 */
[C---:B------:R-:W-:Y:S01]  /*3d20*/  FMUL R115, R142.reuse, R115 ;  /* 0x000000738e737220 */ /* 0x040fe20000400000 */
[C---:B------:R-:W-:Y:S01]  /*3d30*/  FMUL R82, R142.reuse, R82 ;  /* 0x000000528e527220 */ /* 0x040fe20000400000 */
[----:B------:R-:W-:Y:S01]  /*3d40*/  FMUL R83, R142, R83 ;  /* 0x000000538e537220 */ /* 0x000fe20000400000 */
[C---:B---3--:R-:W-:Y:S01]  /*3d50*/  HMMA.16816.F32.BF16 R108, R84.reuse, R76, R108 ;  /* 0x0000004c546c723c */ /* 0x048fe2000004186c */
[----:B--2---:R-:W2:Y:S05]  /*3d60*/  LDSM.16.M88.4 R88, [R220+UR6+0x4000] ;  /* 0x00400006dc58783b */ /* 0x004eaa0008000200 */
[C---:B----4-:R-:W-:Y:S06]  /*3d70*/  HMMA.16816.F32.BF16 R120, R84.reuse, R68, R120 ;  /* 0x000000445478723c */ /* 0x050fec0000041878 */
[C---:B-----5:R-:W-:Y:S06]  /*3d80*/  HMMA.16816.F32.BF16 R112, R84.reuse, R72, R112 ;  /* 0x000000485470723c */ /* 0x060fec0000041870 */
[----:B------:R-:W-:Y:S01]  /*3d90*/  HMMA.16816.F32.BF16 R80, R84, R96, R80 ;  /* 0x000000605450723c */ /* 0x000fe20000041850 */
[----:B------:R-:W3:Y:S01]  /*3da0*/  LDSM.16.M88.4 R84, [R220+UR6+0x4400] ;  /* 0x00440006dc54783b */ /* 0x000ee20008000200 */
[C---:B------:R-:W-:Y:S01]  /*3db0*/  FMUL R104, R140.reuse, R104 ;  /* 0x000000688c687220 */ /* 0x040fe20000400000 */
[C---:B------:R-:W-:Y:S01]  /*3dc0*/  FMUL R105, R140.reuse, R105 ;  /* 0x000000698c697220 */ /* 0x040fe20000400000 */
[C---:B------:R-:W-:Y:S01]  /*3dd0*/  FMUL R116, R140.reuse, R116 ;  /* 0x000000748c747220 */ /* 0x040fe20000400000 */
[C---:B------:R-:W-:Y:S01]  /*3de0*/  FMUL R117, R140.reuse, R117 ;  /* 0x000000758c757220 */ /* 0x040fe20000400000 */
[C---:B-1----:R-:W-:Y:S01]  /*3df0*/  FMUL R106, R19.reuse, R106 ;  /* 0x0000006a136a7220 */ /* 0x042fe20000400000 */
[C---:B------:R-:W-:Y:S01]  /*3e00*/  FMUL R107, R19.reuse, R107 ;  /* 0x0000006b136b7220 */ /* 0x040fe20000400000 */
[C---:B------:R-:W-:Y:S01]  /*3e10*/  FMUL R118, R19.reuse, R118 ;  /* 0x0000007613767220 */ /* 0x040fe20000400000 */
[C---:B------:R-:W-:Y:S01]  /*3e20*/  FMUL R119, R19.reuse, R119 ;  /* 0x0000007713777220 */ /* 0x040fe20000400000 */
[C---:B------:R-:W-:Y:S01]  /*3e30*/  FMUL R100, R140.reuse, R100 ;  /* 0x000000648c647220 */ /* 0x040fe20000400000 */
[C---:B------:R-:W-:Y:S01]  /*3e40*/  FMUL R101, R140.reuse, R101 ;  /* 0x000000658c657220 */ /* 0x040fe20000400000 */
[C---:B------:R-:W-:Y:S01]  /*3e50*/  FMUL R102, R19.reuse, R102 ;  /* 0x0000006613667220 */ /* 0x040fe20000400000 */
[C---:B------:R-:W-:Y:S01]  /*3e60*/  FMUL R103, R19.reuse, R103 ;  /* 0x0000006713677220 */ /* 0x040fe20000400000 */
[C---:B------:R-:W-:Y:S01]  /*3e70*/  FMUL R124, R140.reuse, R124 ;  /* 0x0000007c8c7c7220 */ /* 0x040fe20000400000 */
[----:B------:R-:W-:Y:S01]  /*3e80*/  FMUL R125, R140, R125 ;  /* 0x0000007d8c7d7220 */ /* 0x000fe20000400000 */
[C---:B------:R-:W-:Y:S01]  /*3e90*/  FMUL R126, R19.reuse, R126 ;  /* 0x0000007e137e7220 */ /* 0x040fe20000400000 */
[----:B------:R-:W-:Y:S01]  /*3ea0*/  FMUL R127, R19, R127 ;  /* 0x0000007f137f7220 */ /* 0x000fe20000400000 */
[C---:B0-----:R-:W-:Y:S06]  /*3eb0*/  HMMA.16816.F32.BF16 R104, R92.reuse, R76, R104 ;  /* 0x0000004c5c68723c */ /* 0x041fec0000041868 */
[C---:B------:R-:W-:Y:S01]  /*3ec0*/  HMMA.16816.F32.BF16 R116, R92.reuse, R68, R116 ;  /* 0x000000445c74723c */ /* 0x040fe20000041874 */
[----:B------:R-:W0:Y:S05]  /*3ed0*/  LDC R69, c[0x0][0x264] ;  /* 0x00009900ff457b82 */ /* 0x000e2a0000000800 */
[C---:B------:R-:W-:Y:S03]  /*3ee0*/  HMMA.16816.F32.BF16 R100, R92.reuse, R72, R100 ;  /* 0x000000485c64723c */ /* 0x040fe60000041864 */
[----:B------:R-:W1:Y:S03]  /*3ef0*/  LDC R73, c[0x0][0x254] ;  /* 0x00009500ff497b82 */ /* 0x000e660000000800 */
[----:B------:R-:W-:Y:S01]  /*3f00*/  HMMA.16816.F32.BF16 R92, R92, R96, R124 ;  /* 0x000000605c5c723c */ /* 0x000fe2000004187c */
[----:B------:R-:W-:-:S05]  /*3f10*/  IMAD.U32 R68, RZ, RZ, UR5 ;  /* 0x00000005ff447e24 */ /* 0x000fca000f8e00ff */
[----:B------:R-:W-:Y:S01]  /*3f20*/  ISETP.GE.U32.AND.EX P0, PT, R68, RZ, PT, P0 ;  /* 0x000000ff4400720c */ /* 0x000fe20003f06100 */
[C---:B--2---:R-:W-:Y:S01]  /*3f30*/  HMMA.16816.F32.BF16 R108, R88.reuse, R78, R108 ;  /* 0x0000004e586c723c */ /* 0x044fe2000004186c */
[----:B------:R-:W-:Y:S01]  /*3f40*/  FFMA R9, R19, R9, R144 ;  /* 0x0000000913097223 */ /* 0x000fe20000000090 */
[----:B------:R-:W-:Y:S01]  /*3f50*/  FFMA R10, R140, R10, R143 ;  /* 0x0000000a8c0a7223 */ /* 0x000fe2000000008f */
[----:B------:R-:W-:Y:S01]  /*3f60*/  FFMA R18, R142, R18, R145 ;  /* 0x000000128e127223 */ /* 0x000fe20000000091 */
[----:B------:R-:W-:Y:S02]  /*3f70*/  FFMA R17, R141, R17, R168 ;  /* 0x000000118d117223 */ /* 0x000fe400000000a8 */
[----:B------:R-:W-:Y:S01]  /*3f80*/  HMMA.16816.F32.BF16 R120, R88, R70, R120 ;  /* 0x000000465878723c */ /* 0x000fe20000041878 */
[----:B0-----:R-:W-:Y:S01]  /*3f90*/  IMAD R6, R69, 0x20, R6 ;  /* 0x0000002045067824 */ /* 0x001fe200078e0206 */
[----:B------:R-:W-:Y:S01]  /*3fa0*/  MOV R141, R138 ;  /* 0x0000008a008d7202 */ /* 0x000fe20000000f00 */
[----:B------:R-:W-:-:S03]  /*3fb0*/  IMAD.MOV.U32 R142, RZ, RZ, R139 ;  /* 0x000000ffff8e7224 */ /* 0x000fc600078e008b */
[----:B------:R-:W-:Y:S01]  /*3fc0*/  HMMA.16816.F32.BF16 R112, R88, R74, R112 ;  /* 0x0000004a5870723c */ /* 0x000fe20000041870 */
[----:B------:R-:W-:Y:S02]  /*3fd0*/  IMAD.MOV.U32 R19, RZ, RZ, R136 ;  /* 0x000000ffff137224 */ /* 0x000fe400078e0088 */
[----:B-1----:R-:W-:-:S03]  /*3fe0*/  IMAD R16, R73, 0x20, R16 ;  /* 0x0000002049107824 */ /* 0x002fc600078e0210 */
[----:B------:R-:W-:Y:S01]  /*3ff0*/  HMMA.16816.F32.BF16 R80, R88, R98, R80 ;  /* 0x000000625850723c */ /* 0x000fe20000041850 */
[----:B------:R-:W-:-:S05]  /*4000*/  IMAD.MOV.U32 R140, RZ, RZ, R137 ;  /* 0x000000ffff8c7224 */ /* 0x000fca00078e0089 */
[C---:B---3--:R-:W-:Y:S06]  /*4010*/  HMMA.16816.F32.BF16 R104, R84.reuse, R78, R104 ;  /* 0x0000004e5468723c */ /* 0x048fec0000041868 */
[C---:B------:R-:W-:Y:S06]  /*4020*/  HMMA.16816.F32.BF16 R116, R84.reuse, R70, R116 ;  /* 0x000000465474723c */ /* 0x040fec0000041874 */
[C---:B------:R-:W-:Y:S06]  /*4030*/  HMMA.16816.F32.BF16 R100, R84.reuse, R74, R100 ;  /* 0x0000004a5464723c */ /* 0x040fec0000041864 */
[----:B------:R-:W-:Y:S01]  /*4040*/  HMMA.16816.F32.BF16 R124, R84, R98, R92 ;  /* 0x00000062547c723c */ /* 0x000fe2000004185c */
[----:B------:R-:W-:-:S08]  /*4050*/  NOP ;  /* 0x0000000000007918 */ /* 0x000fd00000000000 */
[----:B------:R-:W-:-:S15]  /*4060*/  @!P0 BRA `(.L_x_1) ;  /* 0xffffffdc00bc8947 */ /* 0x000fde000383ffff */
.L_x_0:
[----:B------:R-:W-:Y:S01]  /*4070*/  IMAD.MOV.U32 R34, RZ, RZ, R17 ;  /* 0x000000ffff227224 */ /* 0x000fe200078e0011 */
[----:B------:R-:W-:Y:S01]  /*4080*/  MOV R17, R9 ;  /* 0x0000000900117202 */ /* 0x000fe20000000f00 */
[----:B------:R-:W-:Y:S01]  /*4090*/  IMAD.MOV.U32 R24, RZ, RZ, R10 ;  /* 0x000000ffff187224 */ /* 0x000fe200078e000a */
[----:B------:R-:W-:Y:S01]  /*40a0*/  IADD3 R12, R12, UR6, R3 ;  /* 0x000000060c0c7c10 */ /* 0x000fe2000fffe003 */
[C---:B------:R-:W-:Y:S01]  /*40b0*/  FMUL R3, R34.reuse, 8388608 ;  /* 0x4b00000022037820 */ /* 0x040fe20000400000 */
[C---:B------:R-:W-:Y:S01]  /*40c0*/  FSETP.GT.AND P1, PT, |R17|.reuse, 8.50705917302346158658e+37, PT ;  /* 0x7e8000001100780b */ /* 0x040fe20003f24200 */
[C---:B------:R-:W-:Y:S01]  /*40d0*/  FMUL R8, R17.reuse, 8388608 ;  /* 0x4b00000011087820 */ /* 0x040fe20000400000 */
[C---:B------:R-:W-:Y:S01]  /*40e0*/  FSETP.GEU.AND P0, PT, |R17|.reuse, 1.175494350822287508e-38, PT ;  /* 0x008000001100780b */ /* 0x040fe20003f0e200 */
[----:B------:R-:W-:Y:S01]  /*40f0*/  IMAD.MOV.U32 R29, RZ, RZ, R18 ;  /* 0x000000ffff1d7224 */ /* 0x000fe200078e0012 */
[----:B------:R-:W-:Y:S01]  /*4100*/  FSETP.GEU.AND P2, PT, R34, 1.175494350822287508e-38, PT ;  /* 0x008000002200780b */ /* 0x000fe20003f4e000 */
[----:B------:R-:W-:Y:S01]  /*4110*/  FMUL R7, R24, 8388608 ;  /* 0x4b00000018077820 */ /* 0x000fe20000400000 */
[----:B------:R-:W-:Y:S01]  /*4120*/  FSETP.GEU.AND P6, PT, R17, 1.175494350822287508e-38, PT ;  /* 0x008000001100780b */ /* 0x000fe20003fce000 */
[----:B------:R-:W-:Y:S01]  /*4130*/  FMUL R6, R29, 8388608 ;  /* 0x4b0000001d067820 */ /* 0x000fe20000400000 */
[----:B------:R-:W-:Y:S01]  /*4140*/  FSEL R50, R3, R34, !P2 ;  /* 0x0000002203327208 */ /* 0x000fe20005000000 */
[----:B------:R-:W0:Y:S01]  /*4150*/  LDC R74, c[0x0][0x278] ;  /* 0x00009e00ff4a7b82 */ /* 0x000e220000000800 */
[----:B------:R-:W-:Y:S01]  /*4160*/  FSEL R3, R8, R17, !P6 ;  /* 0x0000001108037208 */ /* 0x000fe20007000000 */
[----:B------:R-:W-:Y:S01]  /*4170*/  ULDC.64 UR4, c[0x0][0x270] ;  /* 0x00009c0000047ab9 */ /* 0x000fe20000000a00 */
[----:B------:R-:W-:Y:S01]  /*4180*/  FSETP.GEU.AND P4, PT, R24, 1.175494350822287508e-38, PT ;  /* 0x008000001800780b */ /* 0x000fe20003f8e000 */
[----:B------:R-:W-:Y:S01]  /*4190*/  @P1 FMUL R17, R17, 0.25 ;  /* 0x3e80000011111820 */ /* 0x000fe20000400000 */
        /* <DEDUP_REMOVED lines=8> */
[----:B------:R-:W-:Y:S01]  /*4220*/  @!P0 FMUL R17, R17, 16777216 ;  /* 0x4b80000011118820 */ /* 0x000fe20000400000 */
        /* <DEDUP_REMOVED lines=8> */
[----:B------:R-:W-:Y:S01]  /*42b0*/  FSETP.GT.AND P0, PT, |R29|, 8.50705917302346158658e+37, PT ;  /* 0x7e8000001d00780b */ /* 0x000fe20003f04200 */
[----:B------:R-:W-:Y:S01]  /*42c0*/  VIADD R15, R3, 0xc0cafb0d ;  /* 0xc0cafb0d030f7836 */ /* 0x000fe20000000000 */
[----:B------:R-:W-:Y:S01]  /*42d0*/  FSEL R67, R7, R24, !P4 ;  /* 0x0000001807437208 */ /* 0x000fe20006000000 */
[----:B------:R-:W-:Y:S01]  /*42e0*/  VIADD R7, R50, 0xc0cafb0d ;  /* 0xc0cafb0d32077836 */ /* 0x000fe20000000000 */
[----:B------:R-:W-:Y:S01]  /*42f0*/  FSEL R13, RZ, -23, P4 ;  /* 0xc1b80000ff0d7808 */ /* 0x000fe20002000000 */
[----:B------:R-:W-:Y:S01]  /*4300*/  UIMAD UR4, UR7, UR4, URZ ;  /* 0x00000004070472a4 */ /* 0x000fe2000f8e023f */
[----:B------:R-:W-:Y:S01]  /*4310*/  FSETP.GEU.AND P3, PT, R29, 1.175494350822287508e-38, PT ;  /* 0x008000001d00780b */ /* 0x000fe20003f6e000 */
[----:B------:R-:W-:Y:S01]  /*4320*/  VIADD R11, R67, 0xc0cafb0d ;  /* 0xc0cafb0d430b7836 */ /* 0x000fe20000000000 */
[----:B------:R-:W-:Y:S01]  /*4330*/  FSETP.GEU.AND P4, PT, |R29|, 1.175494350822287508e-38, PT ;  /* 0x008000001d00780b */ /* 0x000fe20003f8e200 */
[----:B------:R-:W-:Y:S01]  /*4340*/  USHF.L.U32 UR8, UR4, 0x1, URZ ;  /* 0x0000000104087899 */ /* 0x000fe2000800063f */
[----:B------:R-:W-:-:S02]  /*4350*/  FSEL R65, R6, R29, !P3 ;  /* 0x0000001d06417208 */ /* 0x000fc40005800000 */
[----:B------:R-:W-:Y:S01]  /*4360*/  FSEL R6, RZ, -23, P2 ;  /* 0xc1b80000ff067808 */ /* 0x000fe20001000000 */
[----:B------:R-:W-:Y:S01]  /*4370*/  @P0 FMUL R29, R29, 0.25 ;  /* 0x3e8000001d1d0820 */ /* 0x000fe20000400000 */
[----:B------:R-:W-:Y:S01]  /*4380*/  FSETP.GT.AND P2, PT, |R24|, 8.50705917302346158658e+37, PT ;  /* 0x7e8000001800780b */ /* 0x000fe20003f44200 */
[----:B------:R-:W-:Y:S01]  /*4390*/  VIADD R9, R65, 0xc0cafb0d ;  /* 0xc0cafb0d41097836 */ /* 0x000fe20000000000 */
[----:B------:R-:W-:Y:S01]  /*43a0*/  FSETP.GT.AND P1, PT, |R34|, 8.50705917302346158658e+37, PT ;  /* 0x7e8000002200780b */ /* 0x000fe20003f24200 */
[----:B------:R-:W-:Y:S01]  /*43b0*/  @P0 FMUL R83, R83, 0.25 ;  /* 0x3e80000053530820 */ /* 0x000fe20000400000 */
[----:B------:R-:W-:Y:S01]  /*43c0*/  FSEL R8, RZ, -23, P3 ;  /* 0xc1b80000ff087808 */ /* 0x000fe20001800000 */
[----:B------:R-:W-:Y:S01]  /*43d0*/  @P0 FMUL R82, R82, 0.25 ;  /* 0x3e80000052520820 */ /* 0x000fe20000400000 */
[----:B------:R-:W-:Y:S01]  /*43e0*/  LOP3.LUT R10, R9, 0xff800000, RZ, 0xc0, !PT ;  /* 0xff800000090a7812 */ /* 0x000fe200078ec0ff */
[----:B------:R-:W-:Y:S01]  /*43f0*/  @!P4 FMUL R29, R29, 16777216 ;  /* 0x4b8000001d1dc820 */ /* 0x000fe20000400000 */
[----:B------:R-:W-:Y:S01]  /*4400*/  FSETP.GEU.AND P3, PT, |R24|, 1.175494350822287508e-38, PT ;  /* 0x008000001800780b */ /* 0x000fe20003f6e200 */
[----:B------:R-:W-:Y:S01]  /*4410*/  @P0 FMUL R115, R115, 0.25 ;  /* 0x3e80000073730820 */ /* 0x000fe20000400000 */
[----:B-1----:R-:W-:Y:S01]  /*4420*/  LOP3.LUT R14, R11, 0xff800000, RZ, 0xc0, !PT ;  /* 0xff8000000b0e7812 */ /* 0x002fe200078ec0ff */
[----:B------:R-:W-:Y:S01]  /*4430*/  @P0 FMUL R114, R114, 0.25 ;  /* 0x3e80000072720820 */ /* 0x000fe20000400000 */
[----:B------:R-:W-:Y:S01]  /*4440*/  I2FP.F32.S32 R11, R10 ;  /* 0x0000000a000b7245 */ /* 0x000fe20000201400 */
        /* <DEDUP_REMOVED lines=9> */
[----:B------:R-:W1:Y:S01]  /*44e0*/  MUFU.RCP R29, R29 ;  /* 0x0000001d001d7308 */ /* 0x000e620000001000 */
[----:B------:R-:W-:Y:S01]  /*44f0*/  FSETP.GEU.AND P2, PT, |R34|, 1.175494350822287508e-38, PT ;  /* 0x008000002200780b */ /* 0x000fe20003f4e200 */
[----:B------:R-:W-:Y:S01]  /*4500*/  FFMA.FTZ R11, R11, 1.1920928955078125e-07, R8 ;  /* 0x340000000b0b7823 */ /* 0x000fe20000010008 */
[----:B------:R-:W-:Y:S01]  /*4510*/  @P0 FMUL R123, R123, 0.25 ;  /* 0x3e8000007b7b0820 */ /* 0x000fe20000400000 */
[----:B------:R-:W-:Y:S01]  /*4520*/  @P0 FMUL R122, R122, 0.25 ;  /* 0x3e8000007a7a0820 */ /* 0x000fe20000400000 */
[----:B------:R-:W-:Y:S01]  /*4530*/  @P0 FMUL R111, R111, 0.25 ;  /* 0x3e8000006f6f0820 */ /* 0x000fe20000400000 */
[----:B------:R-:W-:Y:S01]  /*4540*/  @P0 FMUL R110, R110, 0.25 ;  /* 0x3e8000006e6e0820 */ /* 0x000fe20000400000 */
[----:B------:R-:W-:Y:S01]  /*4550*/  @P1 FMUL R34, R34, 0.25 ;  /* 0x3e80000022221820 */ /* 0x000fe20000400000 */
[----:B------:R-:W2:Y:S01]  /*4560*/  MUFU.RCP R8, R17 ;  /* 0x0000001100087308 */ /* 0x000ea20000001000 */
        /* <DEDUP_REMOVED lines=9> */
[----:B------:R-:W-:Y:S01]  /*4600*/  LOP3.LUT R7, R7, 0xff800000, RZ, 0xc0, !PT ;  /* 0xff80000007077812 */ /* 0x000fe200078ec0ff */
[----:B-1----:R-:W-:Y:S01]  /*4610*/  FMUL R31, R29, R83 ;  /* 0x000000531d1f7220 */ /* 0x002fe20000400000 */
[----:B------:R-:W-:Y:S01]  /*4620*/  LOP3.LUT R18, R15, 0xff800000, RZ, 0xc0, !PT ;  /* 0xff8000000f127812 */ /* 0x000fe200078ec0ff */
[C---:B------:R-:W-:Y:S01]  /*4630*/  FMUL R33, R29.reuse, R82 ;  /* 0x000000521d217220 */ /* 0x040fe20000400000 */
[C---:B------:R-:W-:Y:S01]  /*4640*/  FMUL R36, R29.reuse, R115 ;  /* 0x000000731d247220 */ /* 0x040fe20000400000 */
[C---:B------:R-:W-:Y:S01]  /*4650*/  FMUL R38, R29.reuse, R114 ;  /* 0x000000721d267220 */ /* 0x040fe20000400000 */
[C---:B------:R-:W-:Y:S01]  /*4660*/  FMUL R39, R29.reuse, R123 ;  /* 0x0000007b1d277220 */ /* 0x040fe20000400000 */
[C---:B------:R-:W-:Y:S01]  /*4670*/  FMUL R41, R29.reuse, R122 ;  /* 0x0000007a1d297220 */ /* 0x040fe20000400000 */
[C---:B------:R-:W-:Y:S01]  /*4680*/  FMUL R44, R29.reuse, R111 ;  /* 0x0000006f1d2c7220 */ /* 0x040fe20000400000 */
[----:B------:R-:W-:Y:S01]  /*4690*/  FMUL R46, R29, R110 ;  /* 0x0000006e1d2e7220 */ /* 0x000fe20000400000 */
[----:B------:R-:W-:Y:S01]  /*46a0*/  I2FP.F32.S32 R9, R7 ;  /* 0x0000000700097245 */ /* 0x000fe20000201400 */
[----:B------:R-:W1:Y:S01]  /*46b0*/  MUFU.RCP R29, R34 ;  /* 0x00000022001d7308 */ /* 0x000e620000001000 */
[----:B------:R-:W-:Y:S01]  /*46c0*/  FSEL R15, RZ, -23, P6 ;  /* 0xc1b80000ff0f7808 */ /* 0x000fe20003000000 */
[----:B------:R-:W-:Y:S01]  /*46d0*/  @!P3 FMUL R24, R24, 16777216 ;  /* 0x4b8000001818b820 */ /* 0x000fe20000400000 */
[----:B------:R-:W-:Y:S01]  /*46e0*/  I2FP.F32.S32 R16, R14 ;  /* 0x0000000e00107245 */ /* 0x000fe20000201400 */
[----:B------:R-:W-:Y:S01]  /*46f0*/  FFMA.FTZ R6, R9, 1.1920928955078125e-07, R6 ;  /* 0x3400000009067823 */ /* 0x000fe20000010006 */
[----:B------:R-:W-:Y:S01]  /*4700*/  I2FP.F32.S32 R20, R18 ;  /* 0x0000001200147245 */ /* 0x000fe20000201400 */
[C---:B--2---:R-:W-:Y:S01]  /*4710*/  FMUL R9, R8.reuse, R127 ;  /* 0x0000007f08097220 */ /* 0x044fe20000400000 */
[----:B------:R-:W-:Y:S01]  /*4720*/  FMUL R22, R8, R102 ;  /* 0x0000006608167220 */ /* 0x000fe20000400000 */
[----:B------:R-:W-:Y:S01]  /*4730*/  FFMA.FTZ R16, R16, 1.1920928955078125e-07, R13 ;  /* 0x3400000010107823 */ /* 0x000fe2000001000d */
[----:B------:R-:W-:Y:S01]  /*4740*/  FMUL R13, R8, R126 ;  /* 0x0000007e080d7220 */ /* 0x000fe20000400000 */
[----:B------:R-:W-:Y:S01]  /*4750*/  FFMA.FTZ R15, R20, 1.1920928955078125e-07, R15 ;  /* 0x34000000140f7823 */ /* 0x000fe2000001000f */
[C---:B------:R-:W-:Y:S01]  /*4760*/  FMUL R20, R8.reuse, R103 ;  /* 0x0000006708147220 */ /* 0x040fe20000400000 */
[C---:B------:R-:W-:Y:S01]  /*4770*/  FMUL R21, R8.reuse, R119 ;  /* 0x0000007708157220 */ /* 0x040fe20000400000 */
[C---:B------:R-:W-:Y:S01]  /*4780*/  FMUL R23, R8.reuse, R118 ;  /* 0x0000007608177220 */ /* 0x040fe20000400000 */
[C---:B------:R-:W-:Y:S01]  /*4790*/  FMUL R28, R8.reuse, R107 ;  /* 0x0000006b081c7220 */ /* 0x040fe20000400000 */
[----:B------:R-:W-:Y:S01]  /*47a0*/  FMUL R30, R8, R106 ;  /* 0x0000006a081e7220 */ /* 0x000fe20000400000 */
[----:B------:R-:W-:Y:S01]  /*47b0*/  @P1 FMUL R80, R80, 0.25 ;  /* 0x3e80000050501820 */ /* 0x000fe20000400000 */
[----:B------:R-:W2:Y:S01]  /*47c0*/  MUFU.RCP R8, R24 ;  /* 0x0000001800087308 */ /* 0x000ea20000001000 */
        /* <DEDUP_REMOVED lines=15> */
[C---:B-1----:R-:W-:Y:S01]  /*48c0*/  FMUL R35, R29.reuse, R80 ;  /* 0x000000501d237220 */ /* 0x042fe20000400000 */
[C---:B------:R-:W-:Y:S01]  /*48d0*/  FMUL R40, R29.reuse, R112 ;  /* 0x000000701d287220 */ /* 0x040fe20000400000 */
[C---:B------:R-:W-:Y:S01]  /*48e0*/  FMUL R34, R29.reuse, R81 ;  /* 0x000000511d227220 */ /* 0x040fe20000400000 */
[C---:B------:R-:W-:Y:S01]  /*48f0*/  FMUL R43, R29.reuse, R120 ;  /* 0x000000781d2b7220 */ /* 0x040fe20000400000 */
[C---:B------:R-:W-:Y:S01]  /*4900*/  FMUL R48, R29.reuse, R108 ;  /* 0x0000006c1d307220 */ /* 0x040fe20000400000 */
[C---:B------:R-:W-:Y:S01]  /*4910*/  FMUL R37, R29.reuse, R113 ;  /* 0x000000711d257220 */ /* 0x040fe20000400000 */
[C---:B------:R-:W-:Y:S01]  /*4920*/  FMUL R42, R29.reuse, R121 ;  /* 0x000000791d2a7220 */ /* 0x040fe20000400000 */
[----:B------:R-:W-:Y:S01]  /*4930*/  FMUL R29, R29, R109 ;  /* 0x0000006d1d1d7220 */ /* 0x000fe20000400000 */
[----:B------:R-:W-:Y:S01]  /*4940*/  @!P3 FMUL R124, R124, 16777216 ;  /* 0x4b8000007c7cb820 */ /* 0x000fe20000400000 */
[----:B------:R-:W-:Y:S01]  /*4950*/  @!P3 FMUL R100, R100, 16777216 ;  /* 0x4b8000006464b820 */ /* 0x000fe20000400000 */
[----:B------:R-:W-:Y:S01]  /*4960*/  F2FP.BF16.F32.PACK_AB R49, R35, R40 ;  /* 0x000000282331723e */ /* 0x000fe200000010ff */
[----:B------:R-:W-:Y:S01]  /*4970*/  BAR.SYNC.DEFER_BLOCKING 0x0 ;  /* 0x0000000000007b1d */ /* 0x000fe20000010000 */
[----:B------:R-:W-:Y:S01]  /*4980*/  SHF.R.U32.HI R35, RZ, 0x5, R0 ;  /* 0x00000005ff237819 */ /* 0x000fe20000011600 */
[C---:B--2---:R-:W-:Y:S01]  /*4990*/  FMUL R19, R8.reuse, R124 ;  /* 0x0000007c08137220 */ /* 0x044fe20000400000 */
[----:B------:R-:W-:Y:S01]  /*49a0*/  FMUL R26, R8, R100 ;  /* 0x00000064081a7220 */ /* 0x000fe20000400000 */
[----:B------:R-:W-:Y:S01]  /*49b0*/  F2FP.BF16.F32.PACK_AB R42, R42, R29 ;  /* 0x0000001d2a2a723e */ /* 0x000fe200000010ff */
[----:B------:R-:W-:-:S02]  /*49c0*/  IMAD.IADD R14, R67, 0x1, -R14 ;  /* 0x00000001430e7824 */ /* 0x000fc400078e0a0e */
[----:B------:R-:W-:Y:S01]  /*49d0*/  @!P3 FMUL R125, R125, 16777216 ;  /* 0x4b8000007d7db820 */ /* 0x000fe20000400000 */
[----:B------:R-:W-:Y:S01]  /*49e0*/  @!P3 FMUL R101, R101, 16777216 ;  /* 0x4b8000006565b820 */ /* 0x000fe20000400000 */
[----:B------:R-:W-:Y:S01]  /*49f0*/  @!P3 FMUL R117, R117, 16777216 ;  /* 0x4b8000007575b820 */ /* 0x000fe20000400000 */
[----:B------:R-:W-:Y:S01]  /*4a00*/  @!P3 FMUL R116, R116, 16777216 ;  /* 0x4b8000007474b820 */ /* 0x000fe20000400000 */
[----:B------:R-:W-:Y:S01]  /*4a10*/  @!P3 FMUL R105, R105, 16777216 ;  /* 0x4b8000006969b820 */ /* 0x000fe20000400000 */
[----:B------:R-:W-:Y:S01]  /*4a20*/  SGXT.U32 R29, R35, 0x2 ;  /* 0x00000002231d781a */ /* 0x000fe20000000000 */
[----:B------:R-:W-:Y:S01]  /*4a30*/  @!P3 FMUL R104, R104, 16777216 ;  /* 0x4b8000006868b820 */ /* 0x000fe20000400000 */
[----:B------:R-:W-:Y:S01]  /*4a40*/  MOV R51, 0x3dc6b27f ;  /* 0x3dc6b27f00337802 */ /* 0x000fe20000000f00 */
[----:B------:R-:W-:Y:S02]  /*4a50*/  IMAD.IADD R7, R50, 0x1, -R7 ;  /* 0x0000000132077824 */ /* 0x000fe400078e0a07 */
[----:B------:R-:W-:Y:S01]  /*4a60*/  FADD R14, R14, -1 ;  /* 0xbf8000000e0e7421 */ /* 0x000fe20000000000 */
[C---:B------:R-:W-:Y:S01]  /*4a70*/  FMUL R17, R8.reuse, R125 ;  /* 0x0000007d08117220 */ /* 0x040fe20000400000 */
[C---:B------:R-:W-:Y:S01]  /*4a80*/  FMUL R24, R8.reuse, R101 ;  /* 0x0000006508187220 */ /* 0x040fe20000400000 */
[C---:B------:R-:W-:Y:S01]  /*4a90*/  FMUL R25, R8.reuse, R117 ;  /* 0x0000007508197220 */ /* 0x040fe20000400000 */
[C---:B------:R-:W-:Y:S01]  /*4aa0*/  FMUL R27, R8.reuse, R116 ;  /* 0x00000074081b7220 */ /* 0x040fe20000400000 */
[C---:B------:R-:W-:Y:S01]  /*4ab0*/  FMUL R32, R8.reuse, R105 ;  /* 0x0000006908207220 */ /* 0x040fe20000400000 */
[----:B------:R-:W-:Y:S01]  /*4ac0*/  F2FP.BF16.F32.PACK_AB R48, R43, R48 ;  /* 0x000000302b30723e */ /* 0x000fe200000010ff */
[----:B------:R-:W-:Y:S01]  /*4ad0*/  FMUL R8, R8, R104 ;  /* 0x0000006808087220 */ /* 0x000fe20000400000 */
[----:B------:R-:W-:Y:S01]  /*4ae0*/  F2FP.BF16.F32.PACK_AB R35, R19, R26 ;  /* 0x0000001a1323723e */ /* 0x000fe200000010ff */
[----:B0-----:R-:W-:Y:S01]  /*4af0*/  IMAD R19, R29, R74, RZ ;  /* 0x0000004a1d137224 */ /* 0x001fe200078e02ff */
[----:B------:R-:W-:Y:S01]  /*4b00*/  F2FP.BF16.F32.PACK_AB R43, R34, R37 ;  /* 0x00000025222b723e */ /* 0x000fe200000010ff */
[----:B------:R-:W-:Y:S01]  /*4b10*/  FADD R7, R7, -1 ;  /* 0xbf80000007077421 */ /* 0x000fe20000000000 */
[----:B------:R-:W-:Y:S01]  /*4b20*/  F2FP.BF16.F32.PACK_AB R37, R9, R20 ;  /* 0x000000140925723e */ /* 0x000fe200000010ff */
[-C--:B------:R-:W-:Y:S01]  /*4b30*/  FFMA.FTZ R9, R14, R51.reuse, -0.16845393180847167969 ;  /* 0xbe2c7f300e097423 */ /* 0x080fe20000010033 */
[----:B------:R-:W-:Y:S01]  /*4b40*/  IMAD R26, R74, 0x4, R19 ;  /* 0x000000044a1a7824 */ /* 0x000fe200078e0213 */
[----:B------:R-:W-:Y:S01]  /*4b50*/  F2FP.BF16.F32.PACK_AB R34, R27, R8 ;  /* 0x000000081b22723e */ /* 0x000fe200000010ff */
[----:B------:R-:W-:Y:S01]  /*4b60*/  FFMA.FTZ R8, R7, R51, -0.16845393180847167969 ;  /* 0xbe2c7f3007087423 */ /* 0x000fe20000010033 */
[----:B------:R-:W-:Y:S01]  /*4b70*/  FFMA.FTZ R9, R14, R9, 0.1716887056827545166 ;  /* 0x3e2fcf2a0e097423 */ /* 0x000fe20000010009 */
[----:B------:R-:W-:Y:S01]  /*4b80*/  IMAD R27, R74, 0x4, R26 ;  /* 0x000000044a1b7824 */ /* 0x000fe200078e021a */
[----:B------:R-:W-:Y:S01]  /*4b90*/  IADD3 R18, R3, -R18, RZ ;  /* 0x8000001203127210 */ /* 0x000fe20007ffe0ff */
[----:B------:R-:W-:-:S02]  /*4ba0*/  IMAD.IADD R10, R65, 0x1, -R10 ;  /* 0x00000001410a7824 */ /* 0x000fc400078e0a0a */
[----:B------:R-:W-:Y:S01]  /*4bb0*/  FFMA.FTZ R8, R7, R8, 0.1716887056827545166 ;  /* 0x3e2fcf2a07087423 */ /* 0x000fe20000010008 */
[----:B------:R-:W-:Y:S01]  /*4bc0*/  F2FP.BF16.F32.PACK_AB R47, R33, R38 ;  /* 0x00000026212f723e */ /* 0x000fe200000010ff */
[----:B------:R-:W-:Y:S01]  /*4bd0*/  FFMA.FTZ R9, R14, R9, -0.17900948226451873779 ;  /* 0xbe374e430e097423 */ /* 0x000fe20000010009 */
[----:B------:R-:W-:Y:S01]  /*4be0*/  F2FP.BF16.F32.PACK_AB R33, R17, R24 ;  /* 0x000000181121723e */ /* 0x000fe200000010ff */
[----:B------:R-:W-:Y:S01]  /*4bf0*/  IMAD R17, R74, 0x4, R27 ;  /* 0x000000044a117824 */ /* 0x000fe200078e021b */
[----:B------:R-:W-:Y:S01]  /*4c00*/  F2FP.BF16.F32.PACK_AB R32, R25, R32 ;  /* 0x000000201920723e */ /* 0x000fe200000010ff */
[----:B------:R-:W-:Y:S01]  /*4c10*/  FADD R10, R10, -1 ;  /* 0xbf8000000a0a7421 */ /* 0x000fe20000000000 */
[----:B------:R-:W-:Y:S01]  /*4c20*/  FFMA.FTZ R8, R7, R8, -0.17900948226451873779 ;  /* 0xbe374e4307087423 */ /* 0x000fe20000010008 */
[----:B------:R-:W-:Y:S01]  /*4c30*/  FADD R18, R18, -1 ;  /* 0xbf80000012127421 */ /* 0x000fe20000000000 */
[----:B------:R-:W-:Y:S01]  /*4c40*/  FFMA.FTZ R9, R14, R9, 0.20512372255325317383 ;  /* 0x3e520bf40e097423 */ /* 0x000fe20000010009 */
[----:B------:R-:W-:Y:S01]  /*4c50*/  STS.64 [R5+UR6], R48 ;  /* 0x0000003005007988 */ /* 0x000fe20008000a06 */
[----:B------:R-:W-:Y:S01]  /*4c60*/  LOP3.LUT R38, R5, 0x8, RZ, 0x3c, !PT ;  /* 0x0000000805267812 */ /* 0x000fe200078e3cff */
[----:B------:R-:W-:-:S02]  /*4c70*/  IMAD R24, R74, 0x4, R17 ;  /* 0x000000044a187824 */ /* 0x000fc400078e0211 */
[C---:B------:R-:W-:Y:S01]  /*4c80*/  FFMA.FTZ R8, R7.reuse, R8, 0.20512372255325317383 ;  /* 0x3e520bf407087423 */ /* 0x040fe20000010008 */
[----:B------:R-:W-:Y:S01]  /*4c90*/  STS.64 [R5+UR6+0x100], R42 ;  /* 0x0001002a05007988 */ /* 0x000fe20008000a06 */
[----:B------:R-:W-:Y:S01]  /*4ca0*/  FFMA.FTZ R9, R14, R9, -0.24046532809734344482 ;  /* 0xbe763c8b0e097423 */ /* 0x000fe20000010009 */
[----:B------:R-:W-:Y:S02]  /*4cb0*/  IMAD R25, R74, 0x4, R24 ;  /* 0x000000044a197824 */ /* 0x000fe400078e0218 */
[----:B------:R-:W-:Y:S01]  /*4cc0*/  FFMA.FTZ R8, R7, R8, -0.24046532809734344482 ;  /* 0xbe763c8b07087423 */ /* 0x000fe20000010008 */
[----:B------:R0:W-:Y:S01]  /*4cd0*/  STS.64 [R5+UR6+0x80], R34 ;  /* 0x0000802205007988 */ /* 0x0001e20008000a06 */
[----:B------:R-:W-:Y:S01]  /*4ce0*/  FFMA.FTZ R9, R14, R9, 0.28857114911079406738 ;  /* 0x3e93bf990e097423 */ /* 0x000fe20000010009 */
[----:B------:R-:W-:Y:S01]  /*4cf0*/  F2FP.BF16.F32.PACK_AB R45, R31, R36 ;  /* 0x000000241f2d723e */ /* 0x000fe200000010ff */
[C---:B------:R-:W-:Y:S01]  /*4d00*/  FFMA.FTZ R8, R7.reuse, R8, 0.28857114911079406738 ;  /* 0x3e93bf9907087423 */ /* 0x040fe20000010008 */
[----:B------:R1:W-:Y:S01]  /*4d10*/  STS.64 [R5+UR6+0x180], R32 ;  /* 0x0001802005007988 */ /* 0x0003e20008000a06 */
[----:B------:R-:W-:Y:S01]  /*4d20*/  LEA R29, R74, R25, 0x2 ;  /* 0x000000194a1d7211 */ /* 0x000fe200078e10ff */
[----:B------:R-:W-:Y:S01]  /*4d30*/  FFMA.FTZ R9, R14, R9, -0.36067417263984680176 ;  /* 0xbeb8aa490e097423 */ /* 0x000fe20000010009 */
[----:B------:R-:W-:Y:S01]  /*4d40*/  FFMA.FTZ R8, R7, R8, -0.36067417263984680176 ;  /* 0xbeb8aa4907087423 */ /* 0x000fe20000010008 */
[----:B------:R-:W-:-:S02]  /*4d50*/  F2FP.BF16.F32.PACK_AB R36, R21, R28 ;  /* 0x0000001c1524723e */ /* 0x000fc400000010ff */
[----:B------:R-:W-:Y:S01]  /*4d60*/  FFMA.FTZ R9, R14, R9, 0.48089820146560668945 ;  /* 0x3ef6384a0e097423 */ /* 0x000fe20000010009 */
[----:B------:R-:W-:Y:S01]  /*4d70*/  FFMA.FTZ R8, R7, R8, 0.48089820146560668945 ;  /* 0x3ef6384a07087423 */ /* 0x000fe20000010008 */
[----:B0-----:R-:W-:Y:S01]  /*4d80*/  F2FP.BF16.F32.PACK_AB R35, R13, R22 ;  /* 0x000000160d23723e */ /* 0x001fe200000010ff */
[-C--:B------:R-:W-:Y:S01]  /*4d90*/  FFMA.FTZ R13, R18, R51.reuse, -0.16845393180847167969 ;  /* 0xbe2c7f30120d7423 */ /* 0x080fe20000010033 */
[----:B------:R-:W-:Y:S01]  /*4da0*/  F2FP.BF16.F32.PACK_AB R34, R23, R30 ;  /* 0x0000001e1722723e */ /* 0x000fe200000010ff */
[----:B------:R-:W-:Y:S02]  /*4db0*/  IMAD R23, R74, 0x4, R29 ;  /* 0x000000044a177824 */ /* 0x000fe400078e021d */
[----:B-1----:R-:W-:Y:S01]  /*4dc0*/  FFMA.FTZ R5, R10, R51, -0.16845393180847167969 ;  /* 0xbe2c7f300a057423 */ /* 0x002fe20000010033 */
[----:B------:R-:W-:Y:S01]  /*4dd0*/  FFMA.FTZ R13, R18, R13, 0.1716887056827545166 ;  /* 0x3e2fcf2a120d7423 */ /* 0x000fe2000001000d */
[----:B------:R-:W-:Y:S01]  /*4de0*/  FFMA.FTZ R9, R14, R9, -0.72134751081466674805 ;  /* 0xbf38aa3b0e097423 */ /* 0x000fe20000010009 */
[----:B------:R-:W-:-:S02]  /*4df0*/  IMAD R30, R74, 0x4, R23 ;  /* 0x000000044a1e7824 */ /* 0x000fc400078e0217 */
[----:B------:R-:W-:Y:S01]  /*4e00*/  FFMA.FTZ R5, R10, R5, 0.1716887056827545166 ;  /* 0x3e2fcf2a0a057423 */ /* 0x000fe20000010005 */
[----:B------:R-:W-:Y:S01]  /*4e10*/  FFMA.FTZ R13, R18, R13, -0.17900948226451873779 ;  /* 0xbe374e43120d7423 */ /* 0x000fe2000001000d */
[C---:B------:R-:W-:Y:S01]  /*4e20*/  FFMA.FTZ R8, R7.reuse, R8, -0.72134751081466674805 ;  /* 0xbf38aa3b07087423 */ /* 0x040fe20000010008 */
[----:B------:R-:W-:Y:S02]  /*4e30*/  IMAD R31, R74, 0x4, R30 ;  /* 0x000000044a1f7824 */ /* 0x000fe400078e021e */
[----:B------:R-:W-:Y:S01]  /*4e40*/  FFMA.FTZ R5, R10, R5, -0.17900948226451873779 ;  /* 0xbe374e430a057423 */ /* 0x000fe20000010005 */
[----:B------:R-:W-:Y:S01]  /*4e50*/  FFMA.FTZ R13, R18, R13, 0.20512372255325317383 ;  /* 0x3e520bf4120d7423 */ /* 0x000fe2000001000d */
[----:B------:R-:W-:Y:S01]  /*4e60*/  FMUL R9, R14, R9 ;  /* 0x000000090e097220 */ /* 0x000fe20000400000 */
[----:B------:R-:W-:Y:S01]  /*4e70*/  FMUL R8, R7, R8 ;  /* 0x0000000807087220 */ /* 0x000fe20000400000 */
[----:B------:R-:W-:Y:S01]  /*4e80*/  FFMA.FTZ R5, R10, R5, 0.20512372255325317383 ;  /* 0x3e520bf40a057423 */ /* 0x000fe20000010005 */
[----:B------:R-:W-:Y:S01]  /*4e90*/  FFMA.FTZ R13, R18, R13, -0.24046532809734344482 ;  /* 0xbe763c8b120d7423 */ /* 0x000fe2000001000d */
[----:B------:R-:W-:-:S02]  /*4ea0*/  IMAD R33, R74, 0x4, R31 ;  /* 0x000000044a217824 */ /* 0x000fc400078e021f */
[----:B------:R-:W-:Y:S01]  /*4eb0*/  FMUL R9, R14, R9 ;  /* 0x000000090e097220 */ /* 0x000fe20000400000 */
[----:B------:R-:W-:Y:S01]  /*4ec0*/  FFMA.FTZ R5, R10, R5, -0.24046532809734344482 ;  /* 0xbe763c8b0a057423 */ /* 0x000fe20000010005 */
[----:B------:R-:W-:Y:S01]  /*4ed0*/  FFMA.FTZ R13, R18, R13, 0.28857114911079406738 ;  /* 0x3e93bf99120d7423 */ /* 0x000fe2000001000d */
[----:B------:R0:W-:Y:S01]  /*4ee0*/  STS.64 [R38+UR6+0x1080], R34 ;  /* 0x0010802226007988 */ /* 0x0001e20008000a06 */
[C---:B------:R-:W-:Y:S01]  /*4ef0*/  FMUL R8, R7.reuse, R8 ;  /* 0x0000000807087220 */ /* 0x040fe20000400000 */
[----:B------:R-:W-:Y:S01]  /*4f00*/  FFMA.FTZ R5, R10, R5, 0.28857114911079406738 ;  /* 0x3e93bf990a057423 */ /* 0x000fe20000010005 */
[----:B------:R-:W-:Y:S01]  /*4f10*/  FFMA.FTZ R13, R18, R13, -0.36067417263984680176 ;  /* 0xbeb8aa49120d7423 */ /* 0x000fe2000001000d */
[----:B------:R-:W-:Y:S01]  /*4f20*/  FFMA.FTZ R9, R14, 1.4426950216293334961, R9 ;  /* 0x3fb8aa3b0e097823 */ /* 0x000fe20000010009 */
[----:B------:R1:W-:Y:S01]  /*4f30*/  STS.64 [R38+UR6+0x1180], R36 ;  /* 0x0011802426007988 */ /* 0x0003e20008000a06 */
[----:B------:R-:W-:Y:S01]  /*4f40*/  FFMA.FTZ R5, R10, R5, -0.36067417263984680176 ;  /* 0xbeb8aa490a057423 */ /* 0x000fe20000010005 */
[----:B------:R-:W-:Y:S01]  /*4f50*/  FFMA.FTZ R13, R18, R13, 0.48089820146560668945 ;  /* 0x3ef6384a120d7423 */ /* 0x000fe2000001000d */
[----:B------:R-:W-:Y:S01]  /*4f60*/  ISETP.GE.U32.AND P0, PT, R50, 0x7f800000, PT ;  /* 0x7f8000003200780c */ /* 0x000fe20003f06070 */
[----:B------:R-:W-:Y:S01]  /*4f70*/  FFMA.FTZ R7, R7, 1.4426950216293334961, R8 ;  /* 0x3fb8aa3b07077823 */ /* 0x000fe20000010008 */
[----:B------:R-:W-:Y:S01]  /*4f80*/  FFMA.FTZ R5, R10, R5, 0.48089820146560668945 ;  /* 0x3ef6384a0a057423 */ /* 0x000fe20000010005 */
[----:B------:R-:W-:Y:S01]  /*4f90*/  FFMA.FTZ R13, R18, R13, -0.72134751081466674805 ;  /* 0xbf38aa3b120d7423 */ /* 0x000fe2000001000d */
[----:B0-----:R-:W-:Y:S01]  /*4fa0*/  IMAD R35, R74, 0x4, R33 ;  /* 0x000000044a237824 */ /* 0x001fe200078e0221 */
[----:B------:R-:W-:Y:S01]  /*4fb0*/  ISETP.GE.U32.AND P6, PT, R65, 0x7f800000, PT ;  /* 0x7f8000004100780c */ /* 0x000fe20003fc6070 */
[----:B------:R-:W-:Y:S01]  /*4fc0*/  FFMA.FTZ R5, R10, R5, -0.72134751081466674805 ;  /* 0xbf38aa3b0a057423 */ /* 0x000fe20000010005 */
[----:B------:R-:W-:Y:S01]  /*4fd0*/  FADD R71, R16, R9 ;  /* 0x0000000910477221 */ /* 0x000fe20000000000 */
[----:B------:R-:W-:Y:S01]  /*4fe0*/  F2FP.BF16.F32.PACK_AB R44, R39, R44 ;  /* 0x0000002c272c723e */ /* 0x000fe200000010ff */
[----:B-1----:R-:W-:Y:S01]  /*4ff0*/  IMAD R37, R74, 0x4, R35 ;  /* 0x000000044a257824 */ /* 0x002fe200078e0223 */
[----:B------:R-:W0:Y:S01]  /*5000*/  LDC.64 R8, c[0x0][0x228] ;  /* 0x00008a00ff087b82 */ /* 0x000e220000000a00 */
[----:B------:R-:W-:Y:S01]  /*5010*/  FMUL R5, R10, R5 ;  /* 0x000000050a057220 */ /* 0x000fe20000400000 */
[----:B------:R-:W-:Y:S01]  /*5020*/  FMUL R13, R18, R13 ;  /* 0x0000000d120d7220 */ /* 0x000fe20000400000 */
[----:B------:R-:W-:Y:S01]  /*5030*/  IMAD R39, R74, 0x4, R37 ;  /* 0x000000044a277824 */ /* 0x000fe200078e0225 */
[----:B------:R-:W-:Y:S01]  /*5040*/  F2FP.BF16.F32.PACK_AB R46, R41, R46 ;  /* 0x0000002e292e723e */ /* 0x000fe200000010ff */
[----:B------:R-:W-:Y:S01]  /*5050*/  FMUL R5, R10, R5 ;  /* 0x000000050a057220 */ /* 0x000fe20000400000 */
[----:B------:R-:W-:Y:S01]  /*5060*/  ISETP.GE.U32.AND P3, PT, R67, 0x7f800000, PT ;  /* 0x7f8000004300780c */ /* 0x000fe20003f66070 */
[----:B------:R-:W-:-:S02]  /*5070*/  IMAD R41, R74, 0x4, R39 ;  /* 0x000000044a297824 */ /* 0x000fc400078e0227 */
[----:B------:R-:W-:Y:S01]  /*5080*/  FMUL R13, R18, R13 ;  /* 0x0000000d120d7220 */ /* 0x000fe20000400000 */
[----:B------:R-:W-:Y:S01]  /*5090*/  FFMA.FTZ R10, R10, 1.4426950216293334961, R5 ;  /* 0x3fb8aa3b0a0a7823 */ /* 0x000fe20000010005 */
[----:B------:R-:W-:Y:S01]  /*50a0*/  @P0 IMAD.MOV.U32 R5, RZ, RZ, 0x7f800000 ;  /* 0x7f800000ff050424 */ /* 0x000fe200078e00ff */
[----:B------:R-:W-:Y:S01]  /*50b0*/  ISETP.GE.U32.AND P4, PT, R3, 0x7f800000, PT ;  /* 0x7f8000000300780c */ /* 0x000fe20003f86070 */
[----:B------:R-:W-:Y:S01]  /*50c0*/  FFMA.FTZ R18, R18, 1.4426950216293334961, R13 ;  /* 0x3fb8aa3b12127823 */ /* 0x000fe2000001000d */
[----:B------:R-:W-:Y:S01]  /*50d0*/  LEA R43, R74, R41, 0x2 ;  /* 0x000000294a2b7211 */ /* 0x000fe200078e10ff */
[----:B------:R-:W-:Y:S01]  /*50e0*/  FADD R13, R6, R7 ;  /* 0x00000007060d7221 */ /* 0x000fe20000000000 */
[----:B------:R-:W-:Y:S01]  /*50f0*/  @P6 MOV R6, 0x7f800000 ;  /* 0x7f80000000066802 */ /* 0x000fe20000000f00 */
[----:B------:R-:W-:Y:S01]  /*5100*/  STS.64 [R38+UR6+0x1000], R46 ;  /* 0x0010002e26007988 */ /* 0x000fe20008000a06 */
[----:B------:R-:W-:Y:S01]  /*5110*/  @P0 FFMA.FTZ R13, R50, R5, +INF ;  /* 0x7f800000320d0423 */ /* 0x000fe20000010005 */
[----:B------:R-:W-:-:S02]  /*5120*/  IMAD R5, R2, UR5, RZ ;  /* 0x0000000502057c24 */ /* 0x000fc4000f8e02ff */
[----:B------:R-:W-:Y:S01]  /*5130*/  FADD R70, R11, R10 ;  /* 0x0000000a0b467221 */ /* 0x000fe20000000000 */
[----:B------:R1:W-:Y:S01]  /*5140*/  STS.64 [R38+UR6+0x1100], R44 ;  /* 0x0011002c26007988 */ /* 0x0003e20008000a06 */
[----:B------:R-:W-:Y:S01]  /*5150*/  @P6 FFMA.FTZ R70, R65, R6, +INF ;  /* 0x7f80000041466423 */ /* 0x000fe20000010006 */
[----:B------:R-:W-:Y:S01]  /*5160*/  @P3 IMAD.MOV.U32 R6, RZ, RZ, 0x7f800000 ;  /* 0x7f800000ff063424 */ /* 0x000fe200078e00ff */
[----:B------:R-:W-:Y:S01]  /*5170*/  UIMAD.WIDE UR4, UR4, 0x2, URZ ;  /* 0x00000002040478a5 */ /* 0x000fe2000f8e023f */
[----:B------:R-:W-:Y:S01]  /*5180*/  BAR.SYNC.DEFER_BLOCKING 0x0 ;  /* 0x0000000000007b1d */ /* 0x000fe20000010000 */
[----:B------:R-:W-:Y:S02]  /*5190*/  IMAD.SHL.U32 R7, R5, 0x2, RZ ;  /* 0x0000000205077824 */ /* 0x000fe400078e00ff */
[----:B------:R-:W-:Y:S01]  /*51a0*/  @P3 FFMA.FTZ R71, R67, R6, +INF ;  /* 0x7f80000043473423 */ /* 0x000fe20000010006 */
[----:B------:R-:W-:Y:S01]  /*51b0*/  IMAD.HI R6, R5, 0x2, RZ ;  /* 0x0000000205067827 */ /* 0x000fe200078e02ff */
[----:B------:R-:W-:-:S03]  /*51c0*/  @P4 MOV R10, 0x7f800000 ;  /* 0x7f800000000a4802 */ /* 0x000fc60000000f00 */
[----:B------:R-:W-:Y:S01]  /*51d0*/  FADD R72, R15, R18 ;  /* 0x000000120f487221 */ /* 0x000fe20000000000 */
[----:B0-----:R-:W-:Y:S01]  /*51e0*/  IADD3 R68, P3, P6, R7, UR8, R8 ;  /* 0x0000000807447c10 */ /* 0x001fe2000fe7e008 */
[----:B------:R-:W-:Y:S01]  /*51f0*/  ULDC UR4, c[0x0][0x27c] ;  /* 0x00009f0000047ab9 */ /* 0x000fe20000000800 */
[----:B-1----:R-:W-:Y:S02]  /*5200*/  IMAD R45, R74, 0x4, R43 ;  /* 0x000000044a2d7824 */ /* 0x002fe400078e022b */
[----:B------:R-:W-:Y:S01]  /*5210*/  @P4 FFMA.FTZ R72, R3, R10, +INF ;  /* 0x7f80000003484423 */ /* 0x000fe2000001000a */
[----:B------:R-:W-:Y:S01]  /*5220*/  IADD3.X R92, R6, UR5, R9, P3, P6 ;  /* 0x00000005065c7c10 */ /* 0x000fe20009fec409 */
[----:B------:R-:W-:Y:S01]  /*5230*/  UIMAD UR4, UR7, UR4, URZ ;  /* 0x00000004070472a4 */ /* 0x000fe2000f8e023f */
[----:B------:R-:W-:Y:S01]  /*5240*/  IMAD R47, R74, 0x4, R45 ;  /* 0x000000044a2f7824 */ /* 0x000fe200078e022d */
[-C--:B------:R-:W-:Y:S02]  /*5250*/  LEA R6, P6, R19, R68.reuse, 0x1 ;  /* 0x0000004413067211 */ /* 0x080fe400078c08ff */
[-C--:B------:R-:W-:Y:S01]  /*5260*/  LEA R8, P4, R26, R68.reuse, 0x1 ;  /* 0x000000441a087211 */ /* 0x080fe200078808ff */
[C---:B------:R-:W-:Y:S01]  /*5270*/  IMAD R49, R74.reuse, 0x4, R47 ;  /* 0x000000044a317824 */ /* 0x040fe200078e022f */
[----:B------:R-:W-:Y:S01]  /*5280*/  LEA R10, P3, R27, R68, 0x1 ;  /* 0x000000441b0a7211 */ /* 0x000fe200078608ff */
[----:B------:R-:W-:Y:S01]  /*5290*/  USHF.L.U32 UR7, UR4, 0x2, URZ ;  /* 0x0000000204077899 */ /* 0x000fe2000800063f */
[----:B------:R-:W-:Y:S01]  /*52a0*/  LEA.HI.X.SX32 R7, R19, R92, 0x1, P6 ;  /* 0x0000005c13077211 */ /* 0x000fe200030f0eff */
[----:B------:R-:W-:Y:S01]  /*52b0*/  IMAD R51, R74, 0x4, R49 ;  /* 0x000000044a337824 */ /* 0x000fe200078e0231 */
[----:B------:R-:W-:Y:S01]  /*52c0*/  LOP3.LUT R62, R4, 0x8, RZ, 0x3c, !PT ;  /* 0x00000008043e7812 */ /* 0x000fe200078e3cff */
[----:B------:R-:W-:Y:S01]  /*52d0*/  UIMAD.WIDE UR4, UR4, 0x4, URZ ;  /* 0x00000004040478a5 */ /* 0x000fe2000f8e023f */
[----:B------:R-:W-:Y:S01]  /*52e0*/  LEA R14, P6, R17, R68, 0x1 ;  /* 0x00000044110e7211 */ /* 0x000fe200078c08ff */
[----:B------:R-:W-:Y:S01]  /*52f0*/  IMAD R53, R74, 0x4, R51 ;  /* 0x000000044a357824 */ /* 0x000fe200078e0233 */
[-C--:B------:R-:W-:Y:S01]  /*5300*/  LEA.HI.X.SX32 R9, R26, R92.reuse, 0x1, P4 ;  /* 0x0000005c1a097211 */ /* 0x080fe200020f0eff */
[----:B------:R-:W0:Y:S01]  /*5310*/  LDS.64 R76, [R4+UR6] ;  /* 0x00000006044c7984 */ /* 0x000e220008000a00 */
[----:B------:R-:W-:-:S02]  /*5320*/  LEA.HI.X.SX32 R11, R27, R92, 0x1, P3 ;  /* 0x0000005c1b0b7211 */ /* 0x000fc400018f0eff */
[-C--:B------:R-:W-:Y:S01]  /*5330*/  LEA R16, P4, R24, R68.reuse, 0x1 ;  /* 0x0000004418107211 */ /* 0x080fe200078808ff */
[----:B------:R-:W1:Y:S01]  /*5340*/  LDS.64 R84, [R62+UR6] ;  /* 0x000000063e547984 */ /* 0x000e620008000a00 */
[----:B------:R-:W-:Y:S02]  /*5350*/  LEA R18, P3, R25, R68, 0x1 ;  /* 0x0000004419127211 */ /* 0x000fe400078608ff */
[----:B------:R-:W-:Y:S01]  /*5360*/  LEA R55, R74, R53, 0x2 ;  /* 0x000000354a377211 */ /* 0x000fe200078e10ff */
[----:B------:R-:W2:Y:S01]  /*5370*/  LDS.64 R78, [R4+UR6+0x200] ;  /* 0x00020006044e7984 */ /* 0x000ea20008000a00 */
[----:B------:R-:W-:Y:S02]  /*5380*/  LEA.HI.X.SX32 R15, R17, R92, 0x1, P6 ;  /* 0x0000005c110f7211 */ /* 0x000fe400030f0eff */
[----:B------:R-:W-:Y:S01]  /*5390*/  LEA R20, P6, R29, R68, 0x1 ;  /* 0x000000441d147211 */ /* 0x000fe200078c08ff */
[----:B------:R-:W3:Y:S01]  /*53a0*/  LDS.64 R86, [R62+UR6+0x200] ;  /* 0x000200063e567984 */ /* 0x000ee20008000a00 */
[-C--:B------:R-:W-:Y:S01]  /*53b0*/  LEA.HI.X.SX32 R17, R24, R92.reuse, 0x1, P4 ;  /* 0x0000005c18117211 */ /* 0x080fe200020f0eff */
[----:B------:R-:W-:Y:S01]  /*53c0*/  IMAD R57, R74, 0x4, R55 ;  /* 0x000000044a397824 */ /* 0x000fe200078e0237 */
[----:B------:R-:W-:Y:S01]  /*53d0*/  LEA.HI.X.SX32 R19, R25, R92, 0x1, P3 ;  /* 0x0000005c19137211 */ /* 0x000fe200018f0eff */
[----:B------:R-:W4:Y:S01]  /*53e0*/  LDS.64 R80, [R4+UR6+0x400] ;  /* 0x0004000604507984 */ /* 0x000f220008000a00 */
[-C--:B------:R-:W-:Y:S01]  /*53f0*/  LEA R24, P3, R30, R68.reuse, 0x1 ;  /* 0x000000441e187211 */ /* 0x080fe200078608ff */
[C---:B------:R-:W-:Y:S01]  /*5400*/  IMAD R59, R74.reuse, 0x4, R57 ;  /* 0x000000044a3b7824 */ /* 0x040fe200078e0239 */
[----:B------:R-:W-:Y:S01]  /*5410*/  LEA R22, P4, R23, R68, 0x1 ;  /* 0x0000004417167211 */ /* 0x000fe200078808ff */
[----:B------:R-:W5:Y:S01]  /*5420*/  LDS.64 R88, [R62+UR6+0x400] ;  /* 0x000400063e587984 */ /* 0x000f620008000a00 */
[----:B------:R-:W-:Y:S01]  /*5430*/  LEA.HI.X.SX32 R21, R29, R92, 0x1, P6 ;  /* 0x0000005c1d157211 */ /* 0x000fe200030f0eff */
[----:B------:R-:W-:Y:S01]  /*5440*/  IMAD R60, R74, 0x4, R59 ;  /* 0x000000044a3c7824 */ /* 0x000fe200078e023b */
[----:B------:R-:W-:Y:S01]  /*5450*/  LEA R26, P6, R31, R68, 0x1 ;  /* 0x000000441f1a7211 */ /* 0x000fe200078c08ff */
[----:B------:R-:W5:Y:S01]  /*5460*/  LDS.64 R82, [R4+UR6+0x600] ;  /* 0x0006000604527984 */ /* 0x000f620008000a00 */
[----:B------:R-:W-:Y:S01]  /*5470*/  LEA.HI.X.SX32 R25, R30, R92, 0x1, P3 ;  /* 0x0000005c1e197211 */ /* 0x000fe200018f0eff */
[C---:B------:R-:W-:Y:S01]  /*5480*/  IMAD R61, R74.reuse, 0x4, R60 ;  /* 0x000000044a3d7824 */ /* 0x040fe200078e023c */
[----:B------:R-:W-:Y:S01]  /*5490*/  LEA R30, P3, R35, R68, 0x1 ;  /* 0x00000044231e7211 */ /* 0x000fe200078608ff */
[----:B------:R-:W5:Y:S01]  /*54a0*/  LDS.64 R90, [R62+UR6+0x600] ;  /* 0x000600063e5a7984 */ /* 0x000f620008000a00 */
[----:B------:R-:W-:Y:S01]  /*54b0*/  LEA.HI.X.SX32 R23, R23, R92, 0x1, P4 ;  /* 0x0000005c17177211 */ /* 0x000fe200020f0eff */
[----:B------:R-:W-:Y:S01]  /*54c0*/  IMAD R63, R74, 0x4, R61 ;  /* 0x000000044a3f7824 */ /* 0x000fe200078e023d */
[----:B------:R-:W-:-:S02]  /*54d0*/  LEA R28, P4, R33, R68, 0x1 ;  /* 0x00000044211c7211 */ /* 0x000fc400078808ff */
[----:B------:R-:W-:Y:S02]  /*54e0*/  LEA.HI.X.SX32 R27, R31, R92, 0x1, P6 ;  /* 0x0000005c1f1b7211 */ /* 0x000fe400030f0eff */
[----:B------:R-:W-:Y:S02]  /*54f0*/  LEA R32, P6, R37, R68, 0x1 ;  /* 0x0000004425207211 */ /* 0x000fe400078c08ff */
[----:B------:R-:W-:Y:S02]  /*5500*/  LEA.HI.X.SX32 R31, R35, R92, 0x1, P3 ;  /* 0x0000005c231f7211 */ /* 0x000fe400018f0eff */
[----:B------:R-:W-:Y:S01]  /*5510*/  LEA R36, P3, R41, R68, 0x1 ;  /* 0x0000004429247211 */ /* 0x000fe200078608ff */
[----:B0-----:R0:W-:Y:S01]  /*5520*/  STG.E.U16 desc[UR10][R6.64], R76 ;  /* 0x0000004c06007986 */ /* 0x0011e2000c10150a */
[----:B------:R-:W-:Y:S02]  /*5530*/  LEA.HI.X.SX32 R29, R33, R92, 0x1, P4 ;  /* 0x0000005c211d7211 */ /* 0x000fe400020f0eff */
[----:B------:R-:W-:Y:S01]  /*5540*/  LEA R34, P4, R39, R68, 0x1 ;  /* 0x0000004427227211 */ /* 0x000fe200078808ff */
[----:B-1----:R-:W-:Y:S01]  /*5550*/  STG.E.U16 desc[UR10][R8.64], R84 ;  /* 0x0000005408007986 */ /* 0x002fe2000c10150a */
[----:B------:R-:W-:-:S02]  /*5560*/  LEA.HI.X.SX32 R33, R37, R92, 0x1, P6 ;  /* 0x0000005c25217211 */ /* 0x000fc400030f0eff */
[----:B------:R-:W-:Y:S01]  /*5570*/  LEA R38, P6, R43, R68, 0x1 ;  /* 0x000000442b267211 */ /* 0x000fe200078c08ff */
[----:B--2---:R-:W-:Y:S01]  /*5580*/  STG.E.U16 desc[UR10][R10.64], R78 ;  /* 0x0000004e0a007986 */ /* 0x004fe2000c10150a */
[----:B------:R-:W-:Y:S02]  /*5590*/  LEA.HI.X.SX32 R37, R41, R92, 0x1, P3 ;  /* 0x0000005c29257211 */ /* 0x000fe400018f0eff */
[----:B------:R-:W-:Y:S01]  /*55a0*/  LEA R42, P3, R47, R68, 0x1 ;  /* 0x000000442f2a7211 */ /* 0x000fe200078608ff */
[----:B---3--:R1:W-:Y:S01]  /*55b0*/  STG.E.U16 desc[UR10][R14.64], R86 ;  /* 0x000000560e007986 */ /* 0x0083e2000c10150a */
[----:B------:R-:W-:Y:S02]  /*55c0*/  LEA.HI.X.SX32 R35, R39, R92, 0x1, P4 ;  /* 0x0000005c27237211 */ /* 0x000fe400020f0eff */
[----:B------:R-:W-:Y:S01]  /*55d0*/  LEA R40, P4, R45, R68, 0x1 ;  /* 0x000000442d287211 */ /* 0x000fe200078808ff */
[----:B----4-:R2:W-:Y:S01]  /*55e0*/  STG.E.U16 desc[UR10][R16.64], R80 ;  /* 0x0000005010007986 */ /* 0x0105e2000c10150a */
[----:B------:R-:W-:-:S02]  /*55f0*/  LEA.HI.X.SX32 R39, R43, R92, 0x1, P6 ;  /* 0x0000005c2b277211 */ /* 0x000fc400030f0eff */
[----:B------:R-:W-:Y:S01]  /*5600*/  LEA R44, P6, R49, R68, 0x1 ;  /* 0x00000044312c7211 */ /* 0x000fe200078c08ff */
[----:B-----5:R3:W-:Y:S01]  /*5610*/  STG.E.U16 desc[UR10][R18.64], R88 ;  /* 0x0000005812007986 */ /* 0x0207e2000c10150a */
[----:B------:R-:W-:Y:S02]  /*5620*/  LEA.HI.X.SX32 R43, R47, R92, 0x1, P3 ;  /* 0x0000005c2f2b7211 */ /* 0x000fe400018f0eff */
[----:B------:R-:W-:Y:S01]  /*5630*/  LEA R48, P3, R53, R68, 0x1 ;  /* 0x0000004435307211 */ /* 0x000fe200078608ff */
[----:B------:R-:W-:Y:S01]  /*5640*/  STG.E.U16 desc[UR10][R20.64], R82 ;  /* 0x0000005214007986 */ /* 0x000fe2000c10150a */
[----:B------:R-:W-:Y:S01]  /*5650*/  FSETP.NEU.AND P1, PT, R65, RZ, PT ;  /* 0x000000ff4100720b */ /* 0x000fe20003f2d000 */
[----:B------:R-:W-:Y:S01]  /*5660*/  IMAD R65, R74, 0x4, R63 ;  /* 0x000000044a417824 */ /* 0x000fe200078e023f */
[----:B------:R-:W-:Y:S01]  /*5670*/  LEA.HI.X.SX32 R41, R45, R92, 0x1, P4 ;  /* 0x0000005c2d297211 */ /* 0x000fe200020f0eff */
[----:B------:R-:W-:Y:S01]  /*5680*/  STG.E.U16 desc[UR10][R22.64], R90 ;  /* 0x0000005a16007986 */ /* 0x000fe2000c10150a */
[----:B------:R-:W-:-:S02]  /*5690*/  FSETP.NEU.AND P2, PT, R50, RZ, PT ;  /* 0x000000ff3200720b */ /* 0x000fc40003f4d000 */
[----:B------:R-:W-:Y:S02]  /*56a0*/  LEA R46, P4, R51, R68, 0x1 ;  /* 0x00000044332e7211 */ /* 0x000fe400078808ff */
[----:B------:R-:W-:Y:S02]  /*56b0*/  LEA.HI.X.SX32 R45, R49, R92, 0x1, P6 ;  /* 0x0000005c312d7211 */ /* 0x000fe400030f0eff */
[----:B------:R-:W-:Y:S02]  /*56c0*/  LEA R50, P6, R55, R68, 0x1 ;  /* 0x0000004437327211 */ /* 0x000fe400078c08ff */
[----:B------:R-:W-:Y:S02]  /*56d0*/  LEA.HI.X.SX32 R49, R53, R92, 0x1, P3 ;  /* 0x0000005c35317211 */ /* 0x000fe400018f0eff */
[----:B------:R-:W-:Y:S01]  /*56e0*/  FSETP.NEU.AND P0, PT, R67, RZ, PT ;  /* 0x000000ff4300720b */ /* 0x000fe20003f0d000 */
[----:B------:R-:W-:Y:S01]  /*56f0*/  IMAD R67, R74, 0x4, R65 ;  /* 0x000000044a437824 */ /* 0x000fe200078e0241 */
[----:B------:R-:W-:-:S02]  /*5700*/  LEA R54, P3, R59, R68, 0x1 ;  /* 0x000000443b367211 */ /* 0x000fc400078608ff */
[----:B------:R-:W-:Y:S01]  /*5710*/  LEA.HI.X.SX32 R47, R51, R92, 0x1, P4 ;  /* 0x0000005c332f7211 */ /* 0x000fe200020f0eff */
[C---:B------:R-:W-:Y:S01]  /*5720*/  IMAD R69, R74.reuse, 0x4, R67 ;  /* 0x000000044a457824 */ /* 0x040fe200078e0243 */
[----:B------:R-:W-:Y:S02]  /*5730*/  LEA R52, P4, R57, R68, 0x1 ;  /* 0x0000004439347211 */ /* 0x000fe400078808ff */
[----:B------:R-:W-:Y:S01]  /*5740*/  LEA.HI.X.SX32 R51, R55, R92, 0x1, P6 ;  /* 0x0000005c37337211 */ /* 0x000fe200030f0eff */
[----:B------:R-:W-:Y:S01]  /*5750*/  IMAD R73, R74, 0x4, R69 ;  /* 0x000000044a497824 */ /* 0x000fe200078e0245 */
[----:B------:R-:W-:Y:S02]  /*5760*/  LEA R56, P6, R60, R68, 0x1 ;  /* 0x000000443c387211 */ /* 0x000fe400078c08ff */
[----:B------:R-:W-:Y:S01]  /*5770*/  LEA.HI.X.SX32 R55, R59, R92, 0x1, P3 ;  /* 0x0000005c3b377211 */ /* 0x000fe200018f0eff */
[----:B------:R-:W-:Y:S01]  /*5780*/  IMAD R74, R74, 0x4, R73 ;  /* 0x000000044a4a7824 */ /* 0x000fe200078e0249 */
[----:B------:R-:W-:-:S02]  /*5790*/  LEA R4, P3, R63, R68, 0x1 ;  /* 0x000000443f047211 */ /* 0x000fc400078608ff */
[----:B------:R-:W-:Y:S02]  /*57a0*/  LEA.HI.X.SX32 R53, R57, R92, 0x1, P4 ;  /* 0x0000005c39357211 */ /* 0x000fe400020f0eff */
[----:B------:R-:W-:Y:S02]  /*57b0*/  LEA R58, P4, R61, R68, 0x1 ;  /* 0x000000443d3a7211 */ /* 0x000fe400078808ff */
[----:B------:R-:W-:Y:S02]  /*57c0*/  LEA.HI.X.SX32 R57, R60, R92, 0x1, P6 ;  /* 0x0000005c3c397211 */ /* 0x000fe400030f0eff */
[----:B------:R-:W-:Y:S02]  /*57d0*/  LEA R60, P6, R65, R68, 0x1 ;  /* 0x00000044413c7211 */ /* 0x000fe400078c08ff */
[----:B------:R-:W-:Y:S02]  /*57e0*/  LEA.HI.X.SX32 R5, R63, R92, 0x1, P3 ;  /* 0x0000005c3f057211 */ /* 0x000fe400018f0eff */
[----:B------:R-:W-:-:S02]  /*57f0*/  LEA R64, P3, R69, R68, 0x1 ;  /* 0x0000004445407211 */ /* 0x000fc400078608ff */
[-C--:B------:R-:W-:Y:S02]  /*5800*/  LEA.HI.X.SX32 R59, R61, R92.reuse, 0x1, P4 ;  /* 0x0000005c3d3b7211 */ /* 0x080fe400020f0eff */
[-C--:B------:R-:W-:Y:S02]  /*5810*/  LEA.HI.X.SX32 R61, R65, R92.reuse, 0x1, P6 ;  /* 0x0000005c413d7211 */ /* 0x080fe400030f0eff */
[----:B------:R-:W-:Y:S02]  /*5820*/  LEA.HI.X.SX32 R65, R69, R92, 0x1, P3 ;  /* 0x0000005c45417211 */ /* 0x000fe400018f0eff */
[----:B------:R-:W-:Y:S02]  /*5830*/  FSETP.NEU.AND P3, PT, R3, RZ, PT ;  /* 0x000000ff0300720b */ /* 0x000fe40003f6d000 */
[----:B------:R-:W-:Y:S02]  /*5840*/  PRMT R3, R76, 0x7632, R3 ;  /* 0x000076324c037816 */ /* 0x000fe40000000003 */
[----:B0-----:R-:W-:-:S02]  /*5850*/  PRMT R7, R84, 0x7632, R7 ;  /* 0x0000763254077816 */ /* 0x001fc40000000007 */
[----:B------:R-:W-:Y:S01]  /*5860*/  PRMT R6, R78, 0x7632, R6 ;  /* 0x000076324e067816 */ /* 0x000fe20000000006 */
[----:B------:R-:W-:Y:S01]  /*5870*/  STG.E.U16 desc[UR10][R24.64], R3 ;  /* 0x0000000318007986 */ /* 0x000fe2000c10150a */
[----:B-1----:R-:W-:Y:S02]  /*5880*/  PRMT R15, R86, 0x7632, R15 ;  /* 0x00007632560f7816 */ /* 0x002fe4000000000f */
[----:B--2---:R-:W-:Y:S01]  /*5890*/  PRMT R16, R80, 0x7632, R16 ;  /* 0x0000763250107816 */ /* 0x004fe20000000010 */
[----:B------:R0:W-:Y:S01]  /*58a0*/  STG.E.U16 desc[UR10][R26.64], R7 ;  /* 0x000000071a007986 */ /* 0x0001e2000c10150a */
[----:B------:R-:W-:Y:S02]  /*58b0*/  PRMT R17, R88, 0x7632, R17 ;  /* 0x0000763258117816 */ /* 0x000fe40000000011 */
[----:B---3--:R-:W-:Y:S01]  /*58c0*/  PRMT R18, R82, 0x7632, R18 ;  /* 0x0000763252127816 */ /* 0x008fe20000000012 */
[----:B------:R1:W-:Y:S01]  /*58d0*/  STG.E.U16 desc[UR10][R28.64], R6 ;  /* 0x000000061c007986 */ /* 0x0003e2000c10150a */
[----:B------:R-:W-:-:S02]  /*58e0*/  PRMT R19, R90, 0x7632, R19 ;  /* 0x000076325a137816 */ /* 0x000fc40000000013 */
[-C--:B------:R-:W-:Y:S01]  /*58f0*/  LEA R62, P4, R67, R68.reuse, 0x1 ;  /* 0x00000044433e7211 */ /* 0x080fe200078808ff */
[----:B------:R2:W-:Y:S01]  /*5900*/  STG.E.U16 desc[UR10][R30.64], R15 ;  /* 0x0000000f1e007986 */ /* 0x0005e2000c10150a */
[----:B------:R-:W-:Y:S02]  /*5910*/  LEA R66, P6, R73, R68, 0x1 ;  /* 0x0000004449427211 */ /* 0x000fe400078c08ff */
[----:B------:R-:W-:Y:S01]  /*5920*/  LEA.HI.X.SX32 R63, R67, R92, 0x1, P4 ;  /* 0x0000005c433f7211 */ /* 0x000fe200020f0eff */
[----:B------:R3:W-:Y:S01]  /*5930*/  STG.E.U16 desc[UR10][R32.64], R16 ;  /* 0x0000001020007986 */ /* 0x0007e2000c10150a */
[----:B0-----:R-:W-:Y:S02]  /*5940*/  PRMT R7, R77, 0x7632, R7 ;  /* 0x000076324d077816 */ /* 0x001fe40000000007 */
[----:B------:R-:W-:Y:S01]  /*5950*/  PRMT R10, R79, 0x7632, R10 ;  /* 0x000076324f0a7816 */ /* 0x000fe2000000000a */
[----:B------:R0:W-:Y:S01]  /*5960*/  STG.E.U16 desc[UR10][R34.64], R17 ;  /* 0x0000001122007986 */ /* 0x0001e2000c10150a */
[----:B-1----:R-:W-:-:S02]  /*5970*/  PRMT R29, R85, 0x7632, R29 ;  /* 0x00007632551d7816 */ /* 0x002fc4000000001d */
[----:B------:R-:W-:Y:S01]  /*5980*/  LEA R68, P4, R74, R68, 0x1 ;  /* 0x000000444a447211 */ /* 0x000fe200078808ff */
[----:B------:R-:W-:Y:S01]  /*5990*/  STG.E.U16 desc[UR10][R36.64], R18 ;  /* 0x0000001224007986 */ /* 0x000fe2000c10150a */
[----:B--2---:R-:W-:Y:S01]  /*59a0*/  PRMT R30, R87, 0x7632, R30 ;  /* 0x00007632571e7816 */ /* 0x004fe2000000001e */
[----:B------:R-:W1:Y:S01]  /*59b0*/  LDC.64 R14, c[0x0][0x230] ;  /* 0x00008c00ff0e7b82 */ /* 0x000e620000000a00 */
[----:B------:R-:W-:Y:S01]  /*59c0*/  PRMT R31, R81, 0x7632, R31 ;  /* 0x00007632511f7816 */ /* 0x000fe2000000001f */
[----:B------:R-:W-:Y:S01]  /*59d0*/  STG.E.U16 desc[UR10][R38.64], R19 ;  /* 0x0000001326007986 */ /* 0x000fe2000c10150a */
[----:B---3--:R-:W-:Y:S02]  /*59e0*/  PRMT R32, R89, 0x7632, R32 ;  /* 0x0000763259207816 */ /* 0x008fe40000000020 */
[----:B------:R-:W-:Y:S01]  /*59f0*/  LEA.HI.X.SX32 R67, R73, R92, 0x1, P6 ;  /* 0x0000005c49437211 */ /* 0x000fe200030f0eff */
[----:B------:R-:W-:Y:S01]  /*5a00*/  STG.E.U16 desc[UR10][R40.64], R77 ;  /* 0x0000004d28007986 */ /* 0x000fe2000c10150a */
[----:B------:R-:W-:-:S02]  /*5a10*/  PRMT R33, R83, 0x7632, R33 ;  /* 0x0000763253217816 */ /* 0x000fc40000000021 */
[----:B------:R-:W-:Y:S01]  /*5a20*/  LEA.HI.X.SX32 R69, R74, R92, 0x1, P4 ;  /* 0x0000005c4a457211 */ /* 0x000fe200020f0eff */
[----:B------:R-:W-:Y:S01]  /*5a30*/  STG.E.U16 desc[UR10][R42.64], R85 ;  /* 0x000000552a007986 */ /* 0x000fe2000c10150a */
[----:B0-----:R-:W-:Y:S02]  /*5a40*/  PRMT R34, R91, 0x7632, R34 ;  /* 0x000076325b227816 */ /* 0x001fe40000000022 */
[----:B------:R-:W-:Y:S01]  /*5a50*/  FSEL R6, R13, -INF , P2 ;  /* 0xff8000000d067808 */ /* 0x000fe20001000000 */
[----:B------:R-:W-:Y:S01]  /*5a60*/  STG.E.U16 desc[UR10][R44.64], R79 ;  /* 0x0000004f2c007986 */ /* 0x000fe2000c10150a */
[----:B------:R-:W-:Y:S02]  /*5a70*/  FSEL R3, R70, -INF , P1 ;  /* 0xff80000046037808 */ /* 0x000fe40000800000 */
[----:B------:R-:W-:Y:S01]  /*5a80*/  FSEL R71, R71, -INF , P0 ;  /* 0xff80000047477808 */ /* 0x000fe20000000000 */
[----:B------:R-:W-:Y:S01]  /*5a90*/  STG.E.U16 desc[UR10][R46.64], R87 ;  /* 0x000000572e007986 */ /* 0x000fe2000c10150a */
[----:B------:R-:W-:Y:S01]  /*5aa0*/  FSEL R72, R72, -INF , P3 ;  /* 0xff80000048487808 */ /* 0x000fe20001800000 */
[----:B------:R-:W-:Y:S01]  /*5ab0*/  FFMA R8, R6, 0.69314718246459960938, R139 ;  /* 0x3f31721806087823 */ /* 0x000fe2000000008b */
[----:B------:R-:W-:Y:S01]  /*5ac0*/  FFMA R9, R3, 0.69314718246459960938, R138 ;  /* 0x3f31721803097823 */ /* 0x000fe2000000008a */
[----:B------:R-:W-:Y:S01]  /*5ad0*/  STG.E.U16 desc[UR10][R48.64], R81 ;  /* 0x0000005130007986 */ /* 0x000fe2000c10150a */
[----:B------:R-:W-:-:S02]  /*5ae0*/  IMAD.SHL.U32 R3, R2, 0x4, RZ ;  /* 0x0000000402037824 */ /* 0x000fc400078e00ff */
[----:B------:R-:W-:Y:S01]  /*5af0*/  FFMA R11, R72, 0.69314718246459960938, R137 ;  /* 0x3f317218480b7823 */ /* 0x000fe20000000089 */
[----:B------:R-:W-:Y:S04]  /*5b00*/  STG.E.U16 desc[UR10][R50.64], R89 ;  /* 0x0000005932007986 */ /* 0x000fe8000c10150a */
[----:B------:R-:W-:Y:S04]  /*5b10*/  STG.E.U16 desc[UR10][R52.64], R83 ;  /* 0x0000005334007986 */ /* 0x000fe8000c10150a */
[----:B------:R-:W-:Y:S04]  /*5b20*/  STG.E.U16 desc[UR10][R54.64], R91 ;  /* 0x0000005b36007986 */ /* 0x000fe8000c10150a */
[----:B------:R-:W-:Y:S04]  /*5b30*/  STG.E.U16 desc[UR10][R56.64], R7 ;  /* 0x0000000738007986 */ /* 0x000fe8000c10150a */
[----:B------:R-:W-:Y:S04]  /*5b40*/  STG.E.U16 desc[UR10][R58.64], R29 ;  /* 0x0000001d3a007986 */ /* 0x000fe8000c10150a */
[----:B------:R0:W-:Y:S04]  /*5b50*/  STG.E.U16 desc[UR10][R4.64], R10 ;  /* 0x0000000a04007986 */ /* 0x0001e8000c10150a */
[----:B------:R2:W-:Y:S04]  /*5b60*/  STG.E.U16 desc[UR10][R60.64], R30 ;  /* 0x0000001e3c007986 */ /* 0x0005e8000c10150a */
[----:B------:R2:W-:Y:S04]  /*5b70*/  STG.E.U16 desc[UR10][R62.64], R31 ;  /* 0x0000001f3e007986 */ /* 0x0005e8000c10150a */
[----:B------:R2:W-:Y:S01]  /*5b80*/  STG.E.U16 desc[UR10][R64.64], R32 ;  /* 0x0000002040007986 */ /* 0x0005e2000c10150a */
[----:B0-----:R-:W-:Y:S01]  /*5b90*/  LOP3.LUT R4, R0, 0x1c, RZ, 0xc0, !PT ;  /* 0x0000001c00047812 */ /* 0x001fe200078ec0ff */
[----:B------:R-:W-:Y:S01]  /*5ba0*/  FFMA R10, R71, 0.69314718246459960938, R136 ;  /* 0x3f317218470a7823 */ /* 0x000fe20000000088 */
[----:B------:R-:W-:Y:S01]  /*5bb0*/  IMAD.HI R0, R2, 0x4, RZ ;  /* 0x0000000402007827 */ /* 0x000fe200078e02ff */
[----:B------:R2:W-:Y:S01]  /*5bc0*/  STG.E.U16 desc[UR10][R66.64], R33 ;  /* 0x0000002142007986 */ /* 0x0005e2000c10150a */
[----:B------:R-:W-:-:S02]  /*5bd0*/  LEA R4, R4, UR6, 0x2 ;  /* 0x0000000604047c11 */ /* 0x000fc4000f8e10ff */
[----:B-1----:R-:W-:Y:S01]  /*5be0*/  IADD3 R2, P0, P1, R3, UR7, R14 ;  /* 0x0000000703027c10 */ /* 0x002fe2000f91e00e */
[----:B------:R2:W-:Y:S03]  /*5bf0*/  STG.E.U16 desc[UR10][R68.64], R34 ;  /* 0x0000002244007986 */ /* 0x0005e6000c10150a */
[----:B------:R-:W-:Y:S01]  /*5c00*/  IADD3.X R3, R0, UR5, R15, P0, P1 ;  /* 0x0000000500037c10 */ /* 0x000fe200087e240f */
[----:B------:R-:W-:Y:S06]  /*5c10*/  BAR.SYNC.DEFER_BLOCKING 0x0 ;  /* 0x0000000000007b1d */ /* 0x000fec0000010000 */
[----:B------:R2:W-:Y:S02]  /*5c20*/  STS.128 [R4], R8 ;  /* 0x0000000804007388 */ /* 0x0005e40000000c00 */
[----:B------:R-:W-:Y:S06]  /*5c30*/  BAR.SYNC.DEFER_BLOCKING 0x0 ;  /* 0x0000000000007b1d */ /* 0x000fec0000010000 */
[----:B------:R-:W-:Y:S05]  /*5c40*/  @P5 EXIT ;  /* 0x000000000000594d */ /* 0x000fea0003800000 */
[----:B------:R-:W0:Y:S04]  /*5c50*/  LDS R5, [R12] ;  /* 0x000000000c057984 */ /* 0x000e280000000800 */
[----:B0-----:R-:W-:Y:S01]  /*5c60*/  STG.E desc[UR10][R2.64], R5 ;  /* 0x0000000502007986 */ /* 0x001fe2000c10190a */
[----:B------:R-:W-:Y:S05]  /*5c70*/  EXIT ;  /* 0x000000000000794d */ /* 0x000fea0003800000 */
.L_x_2:
[----:B------:R-:W-:-:S00]  /*5c80*/  BRA `(.L_x_2) ;  /* 0xfffffffc00fc7947 */ /* 0x000fc0000383ffff */
[----:B------:R-:W-:-:S00]  /*5c90*/  NOP ;  /* 0x0000000000007918 */ /* 0x000fc00000000000 */
        /* <DEDUP_REMOVED lines=14> */
.L_x_3:


//--------------------- .nv.global.init           --------------------------
	.section	.nv.global.init,"aw",@progbits
.nv.global.init:
	.type		_$_str,@object
	.size		_$_str,(.L_0 - _$_str)
_$_str:
        /*0000*/ 	.byte	0x5f, 0x5f, 0x43, 0x55, 0x44, 0x41, 0x5f, 0x46, 0x54, 0x5a, 0x00
.L_0:


//--------------------- .nv.shared.attn_fwd       --------------------------
	.section	.nv.shared.attn_fwd,"aw",@nobits
	.sectionflags	@""
	.align	16
	.zero		1024


//--------------------- .nv.shared.reserved.0     --------------------------
	.section	.nv.shared.reserved.0,"aw",@nobits
	.weak		__nv_reservedSMEM_offset_0_alias
	.size		__nv_reservedSMEM_offset_0_alias, 0, 0
	.other		__nv_reservedSMEM_offset_0_alias,@"STO_CUDA_RESERVED_SHARED STV_DEFAULT"
__nv_reservedSMEM_offset_0_alias:
	.zero		0


//--------------------- .nv.constant0.attn_fwd    --------------------------
	.section	.nv.constant0.attn_fwd,"a",@progbits
	.sectionflags	@""
	.align	4
.nv.constant0.attn_fwd:
	.zero		664


//--------------------- SYMBOLS --------------------------

	.type		.nv.reservedSmem.offset0,@object
	.size		.nv.reservedSmem.offset0,0x4
